//
// Generated by NVIDIA NVVM Compiler
//
// Compiler Build ID: CL-36424714
// Cuda compilation tools, release 13.0, V13.0.88
// Based on NVVM 20.0.0
//

.version 9.0
.target sm_100
.address_size 64

	// .globl	_Z24particleParticleForces_kP10stParticled
.extern .shared .align 16 .b8 subParticles[];

.visible .entry _Z24particleParticleForces_kP10stParticled(
	.param .u64 .ptr .align 1 _Z24particleParticleForces_kP10stParticled_param_0,
	.param .f64 _Z24particleParticleForces_kP10stParticled_param_1
)
{
	.reg .pred 	%p<8>;
	.reg .b32 	%r<42>;
	.reg .b64 	%rd<20>;
	.reg .b64 	%fd<165>;

	mov.u32 	%r1, %ntid.x;
	mov.b32 	%r37, 0;
	mov.u32 	%r2, %tid.x;
	mov.u32 	%r17, subParticles;
	mad.lo.s32 	%r18, %r2, 72, %r17;
	mov.u32 	%r19, %ctaid.x;
	mad.lo.s32 	%r20, %r1, %r19, %r2;
	mul.wide.s32 	%rd6, %r20, 72;
$L__BB0_1:
	ld.param.u64 	%rd16, [_Z24particleParticleForces_kP10stParticled_param_0];
	setp.lt.u32 	%p1, %r1, 4;
	mad.lo.s32 	%r16, %r37, %r1, %r2;
	cvta.to.global.u64 	%rd3, %rd16;
	mul.wide.u32 	%rd4, %r16, 72;
	add.s64 	%rd5, %rd3, %rd4;
	ld.global.f64 	%fd35, [%rd5];
	ld.global.f64 	%fd36, [%rd5+8];
	ld.global.f64 	%fd37, [%rd5+16];
	ld.global.f64 	%fd38, [%rd5+24];
	ld.global.f64 	%fd39, [%rd5+32];
	ld.global.f64 	%fd40, [%rd5+40];
	ld.global.f64 	%fd41, [%rd5+48];
	ld.global.f64 	%fd42, [%rd5+56];
	ld.global.f64 	%fd43, [%rd5+64];
	st.shared.f64 	[%r18], %fd35;
	st.shared.f64 	[%r18+8], %fd36;
	st.shared.f64 	[%r18+16], %fd37;
	st.shared.f64 	[%r18+24], %fd38;
	st.shared.f64 	[%r18+32], %fd39;
	st.shared.f64 	[%r18+40], %fd40;
	st.shared.f64 	[%r18+48], %fd41;
	st.shared.f64 	[%r18+56], %fd42;
	st.shared.f64 	[%r18+64], %fd43;
	bar.sync 	0;
	add.s64 	%rd1, %rd3, %rd6;
	ld.global.f64 	%fd162, [%rd1+48];
	ld.global.f64 	%fd163, [%rd1+56];
	ld.global.f64 	%fd164, [%rd1+64];
	mov.b32 	%r41, 0;
	@%p1 bra 	$L__BB0_4;
	and.b32  	%r22, %r1, -4;
	neg.s32 	%r39, %r22;
	ld.global.f64 	%fd4, [%rd1];
	ld.global.f64 	%fd5, [%rd1+8];
	add.s32 	%r38, %r17, 144;
	ld.global.f64 	%fd6, [%rd1+16];
$L__BB0_3:
	.pragma "nounroll";
	and.b32  	%r41, %r1, 2044;
	ld.shared.v2.f64 	{%fd44, %fd45}, [%r38+-144];
	ld.shared.f64 	%fd46, [%r38+-128];
	sub.f64 	%fd47, %fd4, %fd44;
	sub.f64 	%fd48, %fd5, %fd45;
	sub.f64 	%fd49, %fd6, %fd46;
	mul.f64 	%fd50, %fd48, %fd48;
	fma.rn.f64 	%fd51, %fd47, %fd47, %fd50;
	fma.rn.f64 	%fd52, %fd49, %fd49, %fd51;
	add.f64 	%fd53, %fd52, 0d3E112E0BE826D695;
	sqrt.rn.f64 	%fd54, %fd53;
	rcp.rn.f64 	%fd55, %fd54;
	fma.rn.f64 	%fd56, %fd47, %fd55, %fd162;
	fma.rn.f64 	%fd57, %fd48, %fd55, %fd163;
	fma.rn.f64 	%fd58, %fd49, %fd55, %fd164;
	ld.shared.f64 	%fd59, [%r38+-72];
	ld.shared.v2.f64 	{%fd60, %fd61}, [%r38+-64];
	sub.f64 	%fd62, %fd4, %fd59;
	sub.f64 	%fd63, %fd5, %fd60;
	sub.f64 	%fd64, %fd6, %fd61;
	mul.f64 	%fd65, %fd63, %fd63;
	fma.rn.f64 	%fd66, %fd62, %fd62, %fd65;
	fma.rn.f64 	%fd67, %fd64, %fd64, %fd66;
	add.f64 	%fd68, %fd67, 0d3E112E0BE826D695;
	sqrt.rn.f64 	%fd69, %fd68;
	rcp.rn.f64 	%fd70, %fd69;
	fma.rn.f64 	%fd71, %fd62, %fd70, %fd56;
	fma.rn.f64 	%fd72, %fd63, %fd70, %fd57;
	fma.rn.f64 	%fd73, %fd64, %fd70, %fd58;
	ld.shared.v2.f64 	{%fd74, %fd75}, [%r38];
	ld.shared.f64 	%fd76, [%r38+16];
	sub.f64 	%fd77, %fd4, %fd74;
	sub.f64 	%fd78, %fd5, %fd75;
	sub.f64 	%fd79, %fd6, %fd76;
	mul.f64 	%fd80, %fd78, %fd78;
	fma.rn.f64 	%fd81, %fd77, %fd77, %fd80;
	fma.rn.f64 	%fd82, %fd79, %fd79, %fd81;
	add.f64 	%fd83, %fd82, 0d3E112E0BE826D695;
	sqrt.rn.f64 	%fd84, %fd83;
	rcp.rn.f64 	%fd85, %fd84;
	fma.rn.f64 	%fd86, %fd77, %fd85, %fd71;
	fma.rn.f64 	%fd87, %fd78, %fd85, %fd72;
	fma.rn.f64 	%fd88, %fd79, %fd85, %fd73;
	ld.shared.f64 	%fd89, [%r38+72];
	ld.shared.v2.f64 	{%fd90, %fd91}, [%r38+80];
	sub.f64 	%fd92, %fd4, %fd89;
	sub.f64 	%fd93, %fd5, %fd90;
	sub.f64 	%fd94, %fd6, %fd91;
	mul.f64 	%fd95, %fd93, %fd93;
	fma.rn.f64 	%fd96, %fd92, %fd92, %fd95;
	fma.rn.f64 	%fd97, %fd94, %fd94, %fd96;
	add.f64 	%fd98, %fd97, 0d3E112E0BE826D695;
	sqrt.rn.f64 	%fd99, %fd98;
	rcp.rn.f64 	%fd100, %fd99;
	fma.rn.f64 	%fd162, %fd92, %fd100, %fd86;
	fma.rn.f64 	%fd163, %fd93, %fd100, %fd87;
	fma.rn.f64 	%fd164, %fd94, %fd100, %fd88;
	add.s32 	%r39, %r39, 4;
	add.s32 	%r38, %r38, 288;
	setp.ne.s32 	%p2, %r39, 0;
	@%p2 bra 	$L__BB0_3;
$L__BB0_4:
	and.b32  	%r24, %r1, 3;
	setp.eq.s32 	%p3, %r24, 0;
	@%p3 bra 	$L__BB0_9;
	setp.eq.s32 	%p4, %r24, 1;
	@%p4 bra 	$L__BB0_7;
	ld.param.u64 	%rd17, [_Z24particleParticleForces_kP10stParticled_param_0];
	cvta.to.global.u64 	%rd7, %rd17;
	mov.u32 	%r25, %ctaid.x;
	mad.lo.s32 	%r26, %r1, %r25, %r2;
	mul.wide.s32 	%rd8, %r26, 72;
	add.s64 	%rd9, %rd7, %rd8;
	ld.global.f64 	%fd102, [%rd9];
	ld.global.f64 	%fd103, [%rd9+8];
	ld.global.f64 	%fd104, [%rd9+16];
	mad.lo.s32 	%r28, %r41, 72, %r17;
	ld.shared.f64 	%fd105, [%r28];
	ld.shared.f64 	%fd106, [%r28+8];
	ld.shared.f64 	%fd107, [%r28+16];
	sub.f64 	%fd108, %fd102, %fd105;
	sub.f64 	%fd109, %fd103, %fd106;
	sub.f64 	%fd110, %fd104, %fd107;
	mul.f64 	%fd111, %fd109, %fd109;
	fma.rn.f64 	%fd112, %fd108, %fd108, %fd111;
	fma.rn.f64 	%fd113, %fd110, %fd110, %fd112;
	add.f64 	%fd114, %fd113, 0d3E112E0BE826D695;
	sqrt.rn.f64 	%fd115, %fd114;
	rcp.rn.f64 	%fd116, %fd115;
	fma.rn.f64 	%fd117, %fd108, %fd116, %fd162;
	fma.rn.f64 	%fd118, %fd109, %fd116, %fd163;
	fma.rn.f64 	%fd119, %fd110, %fd116, %fd164;
	ld.shared.f64 	%fd120, [%r28+72];
	ld.shared.f64 	%fd121, [%r28+80];
	ld.shared.f64 	%fd122, [%r28+88];
	sub.f64 	%fd123, %fd102, %fd120;
	sub.f64 	%fd124, %fd103, %fd121;
	sub.f64 	%fd125, %fd104, %fd122;
	mul.f64 	%fd126, %fd124, %fd124;
	fma.rn.f64 	%fd127, %fd123, %fd123, %fd126;
	fma.rn.f64 	%fd128, %fd125, %fd125, %fd127;
	add.f64 	%fd129, %fd128, 0d3E112E0BE826D695;
	sqrt.rn.f64 	%fd130, %fd129;
	rcp.rn.f64 	%fd131, %fd130;
	fma.rn.f64 	%fd162, %fd123, %fd131, %fd117;
	fma.rn.f64 	%fd163, %fd124, %fd131, %fd118;
	fma.rn.f64 	%fd164, %fd125, %fd131, %fd119;
	add.s32 	%r41, %r41, 2;
$L__BB0_7:
	and.b32  	%r29, %r1, 1;
	setp.eq.b32 	%p5, %r29, 1;
	not.pred 	%p6, %p5;
	@%p6 bra 	$L__BB0_9;
	ld.param.u64 	%rd18, [_Z24particleParticleForces_kP10stParticled_param_0];
	cvta.to.global.u64 	%rd10, %rd18;
	mov.u32 	%r30, %ctaid.x;
	mad.lo.s32 	%r31, %r1, %r30, %r2;
	mul.wide.s32 	%rd11, %r31, 72;
	add.s64 	%rd12, %rd10, %rd11;
	ld.global.f64 	%fd132, [%rd12];
	ld.global.f64 	%fd133, [%rd12+8];
	ld.global.f64 	%fd134, [%rd12+16];
	mad.lo.s32 	%r33, %r41, 72, %r17;
	ld.shared.f64 	%fd135, [%r33];
	ld.shared.f64 	%fd136, [%r33+8];
	ld.shared.f64 	%fd137, [%r33+16];
	sub.f64 	%fd138, %fd132, %fd135;
	sub.f64 	%fd139, %fd133, %fd136;
	sub.f64 	%fd140, %fd134, %fd137;
	mul.f64 	%fd141, %fd139, %fd139;
	fma.rn.f64 	%fd142, %fd138, %fd138, %fd141;
	fma.rn.f64 	%fd143, %fd140, %fd140, %fd142;
	add.f64 	%fd144, %fd143, 0d3E112E0BE826D695;
	sqrt.rn.f64 	%fd145, %fd144;
	rcp.rn.f64 	%fd146, %fd145;
	fma.rn.f64 	%fd162, %fd138, %fd146, %fd162;
	fma.rn.f64 	%fd163, %fd139, %fd146, %fd163;
	fma.rn.f64 	%fd164, %fd140, %fd146, %fd164;
$L__BB0_9:
	ld.param.u64 	%rd19, [_Z24particleParticleForces_kP10stParticled_param_0];
	cvta.to.global.u64 	%rd13, %rd19;
	mov.u32 	%r34, %ctaid.x;
	mad.lo.s32 	%r35, %r1, %r34, %r2;
	mul.wide.s32 	%rd14, %r35, 72;
	add.s64 	%rd15, %rd13, %rd14;
	st.global.f64 	[%rd15+48], %fd162;
	st.global.f64 	[%rd15+56], %fd163;
	st.global.f64 	[%rd15+64], %fd164;
	bar.sync 	0;
	add.s32 	%r37, %r37, 1;
	mov.u32 	%r36, %nctaid.x;
	setp.ne.s32 	%p7, %r37, %r36;
	@%p7 bra 	$L__BB0_1;
	ret;

}
	// .globl	_Z34particleParticleVelocityPosition_kP10stParticled
.visible .entry _Z34particleParticleVelocityPosition_kP10stParticled(
	.param .u64 .ptr .align 1 _Z34particleParticleVelocityPosition_kP10stParticled_param_0,
	.param .f64 _Z34particleParticleVelocityPosition_kP10stParticled_param_1
)
{
	.reg .b32 	%r<5>;
	.reg .b64 	%rd<5>;
	.reg .b64 	%fd<17>;

	ld.param.u64 	%rd1, [_Z34particleParticleVelocityPosition_kP10stParticled_param_0];
	ld.param.f64 	%fd1, [_Z34particleParticleVelocityPosition_kP10stParticled_param_1];
	cvta.to.global.u64 	%rd2, %rd1;
	mov.u32 	%r1, %ntid.x;
	mov.u32 	%r2, %ctaid.x;
	mov.u32 	%r3, %tid.x;
	mad.lo.s32 	%r4, %r1, %r2, %r3;
	mul.wide.s32 	%rd3, %r4, 72;
	add.s64 	%rd4, %rd2, %rd3;
	ld.global.f64 	%fd2, [%rd4+48];
	ld.global.f64 	%fd3, [%rd4+24];
	fma.rn.f64 	%fd4, %fd1, %fd2, %fd3;
	st.global.f64 	[%rd4+24], %fd4;
	ld.global.f64 	%fd5, [%rd4+56];
	ld.global.f64 	%fd6, [%rd4+32];
	fma.rn.f64 	%fd7, %fd1, %fd5, %fd6;
	st.global.f64 	[%rd4+32], %fd7;
	ld.global.f64 	%fd8, [%rd4+64];
	ld.global.f64 	%fd9, [%rd4+40];
	fma.rn.f64 	%fd10, %fd1, %fd8, %fd9;
	st.global.f64 	[%rd4+40], %fd10;
	ld.global.f64 	%fd11, [%rd4];
	fma.rn.f64 	%fd12, %fd1, %fd4, %fd11;
	st.global.f64 	[%rd4], %fd12;
	ld.global.f64 	%fd13, [%rd4+8];
	fma.rn.f64 	%fd14, %fd1, %fd7, %fd13;
	st.global.f64 	[%rd4+8], %fd14;
	ld.global.f64 	%fd15, [%rd4+16];
	fma.rn.f64 	%fd16, %fd1, %fd10, %fd15;
	st.global.f64 	[%rd4+16], %fd16;
	ret;

}


// ===== COMPILED SASS (sm_100) =====

	.target	sm_100

	.elftype	@"ET_EXEC"


//--------------------- .note.nv.tkinfo           --------------------------
	.section	.note.nv.tkinfo,"",@"SHT_NOTE"
	.sectionflags	@"SHF_NOTE_NV_TKINFO"
	.tkinfo
        /*0018*/ 	.word	0x00000002
        /*0030*/ 	.string	""
        /*0030*/ 	.string	"ptxas"
        /*0030*/ 	.string	"Cuda compilation tools, release 13.0, V13.0.88"
        /*0030*/ 	.string	"Build cuda_13.0.r13.0/compiler.36424714_0"
        /*0030*/ 	.string	"-arch sm_100 -m 64 "



//--------------------- .note.nv.cuinfo           --------------------------
	.section	.note.nv.cuinfo,"",@"SHT_NOTE"
	.sectionflags	@"SHF_NOTE_NV_CUINFO"
        /*0018*/ 	.short	0x0002
        /*001a*/ 	.short	0x0064
        /*001c*/ 	.short	0x0082
	.zero		2


//--------------------- .nv.info                  --------------------------
	.section	.nv.info,"",@"SHT_CUDA_INFO"
	.align	4


	//----- nvinfo : EIATTR_REGCOUNT
	.align		4
        /*0000*/ 	.byte	0x04, 0x2f
        /*0002*/ 	.short	(.L_1 - .L_0)
	.align		4
.L_0:
        /*0004*/ 	.word	index@(_Z24particleParticleForces_kP10stParticled)
        /*0008*/ 	.word	0x0000002c


	//----- nvinfo : EIATTR_FRAME_SIZE
	.align		4
.L_1:
        /*000c*/ 	.byte	0x04, 0x11
        /*000e*/ 	.short	(.L_3 - .L_2)
	.align		4
.L_2:
        /*0010*/ 	.word	index@($__internal_1_$__cuda_sm20_dsqrt_rn_f64_mediumpath_v1)
        /*0014*/ 	.word	0x00000000


	//----- nvinfo : EIATTR_FRAME_SIZE
	.align		4
.L_3:
        /*0018*/ 	.byte	0x04, 0x11
        /*001a*/ 	.short	(.L_5 - .L_4)
	.align		4
.L_4:
        /*001c*/ 	.word	index@($__internal_0_$__cuda_sm20_dblrcp_rn_slowpath_v3)
        /*0020*/ 	.word	0x00000000


	//----- nvinfo : EIATTR_FRAME_SIZE
	.align		4
.L_5:
        /*0024*/ 	.byte	0x04, 0x11
        /*0026*/ 	.short	(.L_7 - .L_6)
	.align		4
.L_6:
        /*0028*/ 	.word	index@(_Z24particleParticleForces_kP10stParticled)
        /*002c*/ 	.word	0x00000000


	//----- nvinfo : EIATTR_REGCOUNT
	.align		4
.L_7:
        /*0030*/ 	.byte	0x04, 0x2f
        /*0032*/ 	.short	(.L_9 - .L_8)
	.align		4
.L_8:
        /*0034*/ 	.word	index@(_Z34particleParticleVelocityPosition_kP10stParticled)
        /*0038*/ 	.word	0x0000001a


	//----- nvinfo : EIATTR_FRAME_SIZE
	.align		4
.L_9:
        /*003c*/ 	.byte	0x04, 0x11
        /*003e*/ 	.short	(.L_11 - .L_10)
	.align		4
.L_10:
        /*0040*/ 	.word	index@(_Z34particleParticleVelocityPosition_kP10stParticled)
        /*0044*/ 	.word	0x00000000


	//----- nvinfo : EIATTR_MIN_STACK_SIZE
	.align		4
.L_11:
        /*0048*/ 	.byte	0x04, 0x12
        /*004a*/ 	.short	(.L_13 - .L_12)
	.align		4
.L_12:
        /*004c*/ 	.word	index@(_Z34particleParticleVelocityPosition_kP10stParticled)
        /*0050*/ 	.word	0x00000000


	//----- nvinfo : EIATTR_MIN_STACK_SIZE
	.align		4
.L_13:
        /*0054*/ 	.byte	0x04, 0x12
        /*0056*/ 	.short	(.L_15 - .L_14)
	.align		4
.L_14:
        /*0058*/ 	.word	index@(_Z24particleParticleForces_kP10stParticled)
        /*005c*/ 	.word	0x00000000
.L_15:


//--------------------- .nv.compat                --------------------------
	.section	.nv.compat,"",@"SHT_CUDA_COMPAT_INFO"
	.align	4
        /*0000*/ 	.byte	0x02, 0x09, 0x00, 0x00, 0x02, 0x02, 0x01, 0x00, 0x02, 0x05, 0x05, 0x00, 0x03, 0x07, 0x01, 0x01
        /*0010*/ 	.byte	0x02, 0x03, 0x00, 0x00, 0x02, 0x06, 0x01, 0x00, 0x04, 0x0b, 0x08, 0x00, 0x01, 0x00, 0x00, 0x00
        /*0020*/ 	.byte	0x00, 0x00, 0x00, 0x00


//--------------------- .nv.info._Z34particleParticleVelocityPosition_kP10stParticled --------------------------
	.section	.nv.info._Z34particleParticleVelocityPosition_kP10stParticled,"",@"SHT_CUDA_INFO"
	.sectionflags	@""
	.align	4


	//----- nvinfo : EIATTR_CUDA_API_VERSION
	.align		4
        /*0000*/ 	.byte	0x04, 0x37
        /*0002*/ 	.short	(.L_17 - .L_16)
.L_16:
        /*0004*/ 	.word	0x00000082


	//----- nvinfo : EIATTR_KPARAM_INFO
	.align		4
.L_17:
        /*0008*/ 	.byte	0x04, 0x17
        /*000a*/ 	.short	(.L_19 - .L_18)
.L_18:
        /*000c*/ 	.word	0x00000000
        /*0010*/ 	.short	0x0001
        /*0012*/ 	.short	0x0008
        /*0014*/ 	.byte	0x00, 0xf0, 0x21, 0x00


	//----- nvinfo : EIATTR_KPARAM_INFO
	.align		4
.L_19:
        /*0018*/ 	.byte	0x04, 0x17
        /*001a*/ 	.short	(.L_21 - .L_20)
.L_20:
        /*001c*/ 	.word	0x00000000
        /*0020*/ 	.short	0x0000
        /*0022*/ 	.short	0x0000
        /*0024*/ 	.byte	0x00, 0xf5, 0x21, 0x00


	//----- nvinfo : EIATTR_SPARSE_MMA_MASK
	.align		4
.L_21:
        /*0028*/ 	.byte	0x03, 0x50
        /*002a*/ 	.short	0x0000


	//----- nvinfo : EIATTR_MAXREG_COUNT
	.align		4
        /*002c*/ 	.byte	0x03, 0x1b
        /*002e*/ 	.short	0x00ff


	//----- nvinfo : EIATTR_MERCURY_ISA_VERSION
	.align		4
        /*0030*/ 	.byte	0x03, 0x5f
        /*0032*/ 	.short	0x0101


	//----- nvinfo : EIATTR_VRC_CTA_INIT_COUNT
	.align		4
        /*0034*/ 	.byte	0x02, 0x4a
	.zero		1
	.zero		1


	//----- nvinfo : EIATTR_EXIT_INSTR_OFFSETS
	.align		4
        /*0038*/ 	.byte	0x04, 0x1c
        /*003a*/ 	.short	(.L_23 - .L_22)


	//   ....[0]....
.L_22:
        /*003c*/ 	.word	0x000001e0


	//----- nvinfo : EIATTR_CBANK_PARAM_SIZE
	.align		4
.L_23:
        /*0040*/ 	.byte	0x03, 0x19
        /*0042*/ 	.short	0x0010


	//----- nvinfo : EIATTR_PARAM_CBANK
	.align		4
        /*0044*/ 	.byte	0x04, 0x0a
        /*0046*/ 	.short	(.L_25 - .L_24)
	.align		4
.L_24:
        /*0048*/ 	.word	index@(.nv.constant0._Z34particleParticleVelocityPosition_kP10stParticled)
        /*004c*/ 	.short	0x0380
        /*004e*/ 	.short	0x0010


	//----- nvinfo : EIATTR_SW_WAR
	.align		4
.L_25:
        /*0050*/ 	.byte	0x04, 0x36
        /*0052*/ 	.short	(.L_27 - .L_26)
.L_26:
        /*0054*/ 	.word	0x00000008
.L_27:


//--------------------- .nv.info._Z24particleParticleForces_kP10stParticled --------------------------
	.section	.nv.info._Z24particleParticleForces_kP10stParticled,"",@"SHT_CUDA_INFO"
	.sectionflags	@""
	.align	4


	//----- nvinfo : EIATTR_CUDA_API_VERSION
	.align		4
        /*0000*/ 	.byte	0x04, 0x37
        /*0002*/ 	.short	(.L_29 - .L_28)
.L_28:
        /*0004*/ 	.word	0x00000082


	//----- nvinfo : EIATTR_KPARAM_INFO
	.align		4
.L_29:
        /*0008*/ 	.byte	0x04, 0x17
        /*000a*/ 	.short	(.L_31 - .L_30)
.L_30:
        /*000c*/ 	.word	0x00000000
        /*0010*/ 	.short	0x0001
        /*0012*/ 	.short	0x0008
        /*0014*/ 	.byte	0x00, 0xf0, 0x21, 0x00


	//----- nvinfo : EIATTR_KPARAM_INFO
	.align		4
.L_31:
        /*0018*/ 	.byte	0x04, 0x17
        /*001a*/ 	.short	(.L_33 - .L_32)
.L_32:
        /*001c*/ 	.word	0x00000000
        /*0020*/ 	.short	0x0000
        /*0022*/ 	.short	0x0000
        /*0024*/ 	.byte	0x00, 0xf5, 0x21, 0x00


	//----- nvinfo : EIATTR_SPARSE_MMA_MASK
	.align		4
.L_33:
        /*0028*/ 	.byte	0x03, 0x50
        /*002a*/ 	.short	0x0000


	//----- nvinfo : EIATTR_MAXREG_COUNT
	.align		4
        /*002c*/ 	.byte	0x03, 0x1b
        /*002e*/ 	.short	0x00ff


	//----- nvinfo : EIATTR_NUM_BARRIERS
	.align		4
        /*0030*/ 	.byte	0x02, 0x4c
        /*0032*/ 	.byte	0x01
	.zero		1


	//----- nvinfo : EIATTR_MERCURY_ISA_VERSION
	.align		4
        /*0034*/ 	.byte	0x03, 0x5f
        /*0036*/ 	.short	0x0101


	//----- nvinfo : EIATTR_VRC_CTA_INIT_COUNT
	.align		4
        /*0038*/ 	.byte	0x02, 0x4a
	.zero		1
	.zero		1


	//----- nvinfo : EIATTR_EXIT_INSTR_OFFSETS
	.align		4
        /*003c*/ 	.byte	0x04, 0x1c
        /*003e*/ 	.short	(.L_35 - .L_34)


	//   ....[0]....
.L_34:
        /*0040*/ 	.word	0x00001e00


	//----- nvinfo : EIATTR_CRS_STACK_SIZE
	.align		4
.L_35:
        /*0044*/ 	.byte	0x04, 0x1e
        /*0046*/ 	.short	(.L_37 - .L_36)
.L_36:
        /*0048*/ 	.word	0x00000000


	//----- nvinfo : EIATTR_CBANK_PARAM_SIZE
	.align		4
.L_37:
        /*004c*/ 	.byte	0x03, 0x19
        /*004e*/ 	.short	0x0010


	//----- nvinfo : EIATTR_PARAM_CBANK
	.align		4
        /*0050*/ 	.byte	0x04, 0x0a
        /*0052*/ 	.short	(.L_39 - .L_38)
	.align		4
.L_38:
        /*0054*/ 	.word	index@(.nv.constant0._Z24particleParticleForces_kP10stParticled)
        /*0058*/ 	.short	0x0380
        /*005a*/ 	.short	0x0010


	//----- nvinfo : EIATTR_SW_WAR
	.align		4
.L_39:
        /*005c*/ 	.byte	0x04, 0x36
        /*005e*/ 	.short	(.L_41 - .L_40)
.L_40:
        /*0060*/ 	.word	0x00000008
.L_41:


//--------------------- .nv.callgraph             --------------------------
	.section	.nv.callgraph,"",@"SHT_CUDA_CALLGRAPH"
	.align	4
	.sectionentsize	8
	.align		4
        /*0000*/ 	.word	0x00000000
	.align		4
        /*0004*/ 	.word	0xffffffff
	.align		4
        /*0008*/ 	.word	0x00000000
	.align		4
        /*000c*/ 	.word	0xfffffffe
	.align		4
        /*0010*/ 	.word	0x00000000
	.align		4
        /*0014*/ 	.word	0xfffffffd
	.align		4
        /*0018*/ 	.word	0x00000000
	.align		4
        /*001c*/ 	.word	0xfffffffc


//--------------------- .text._Z34particleParticleVelocityPosition_kP10stParticled --------------------------
	.section	.text._Z34particleParticleVelocityPosition_kP10stParticled,"ax",@progbits
	.align	128
        .global         _Z34particleParticleVelocityPosition_kP10stParticled
        .type           _Z34particleParticleVelocityPosition_kP10stParticled,@function
        .size           _Z34particleParticleVelocityPosition_kP10stParticled,(.L_x_45 - _Z34particleParticleVelocityPosition_kP10stParticled)
        .other          _Z34particleParticleVelocityPosition_kP10stParticled,@"STO_CUDA_ENTRY STV_DEFAULT"
_Z34particleParticleVelocityPosition_kP10stParticled:
.text._Z34particleParticleVelocityPosition_kP10stParticled:
[----:B------:R-:W-:Y:S01]  /*0000*/  LDC R1, c[0x0][0x37c] ;  /* 0x0000df00ff017b82 */ /* 0x000fe20000000800 */
[----:B------:R-:W0:Y:S07]  /*0010*/  S2R R5, SR_CTAID.X ;  /* 0x0000000000057919 */ /* 0x000e2e0000002500 */
[----:B------:R-:W1:Y:S01]  /*0020*/  LDC.64 R2, c[0x0][0x380] ;  /* 0x0000e000ff027b82 */ /* 0x000e620000000a00 */
[----:B------:R-:W0:Y:S01]  /*0030*/  LDCU UR6, c[0x0][0x360] ;  /* 0x00006c00ff0677ac */ /* 0x000e220008000800 */
[----:B------:R-:W0:Y:S01]  /*0040*/  S2R R0, SR_TID.X ;  /* 0x0000000000007919 */ /* 0x000e220000002100 */
[----:B------:R-:W2:Y:S05]  /*0050*/  LDCU.64 UR4, c[0x0][0x358] ;  /* 0x00006b00ff0477ac */ /* 0x000eaa0008000a00 */
[----:B------:R-:W3:Y:S01]  /*0060*/  LDC.64 R6, c[0x0][0x388] ;  /* 0x0000e200ff067b82 */ /* 0x000ee20000000a00 */
[----:B0-----:R-:W-:-:S04]  /*0070*/  IMAD R5, R5, UR6, R0 ;  /* 0x0000000605057c24 */ /* 0x001fc8000f8e0200 */
[----:B-1----:R-:W-:-:S05]  /*0080*/  IMAD.WIDE R2, R5, 0x48, R2 ;  /* 0x0000004805027825 */ /* 0x002fca00078e0202 */
[----:B--2---:R-:W3:Y:S04]  /*0090*/  LDG.E.64 R10, desc[UR4][R2.64+0x30] ;  /* 0x00003004020a7981 */ /* 0x004ee8000c1e1b00 */
[----:B------:R-:W3:Y:S04]  /*00a0*/  LDG.E.64 R12, desc[UR4][R2.64+0x18] ;  /* 0x00001804020c7981 */ /* 0x000ee8000c1e1b00 */
[----:B------:R-:W2:Y:S04]  /*00b0*/  LDG.E.64 R14, desc[UR4][R2.64+0x38] ;  /* 0x00003804020e7981 */ /* 0x000ea8000c1e1b00 */
[----:B------:R-:W2:Y:S04]  /*00c0*/  LDG.E.64 R16, desc[UR4][R2.64+0x20] ;  /* 0x0000200402107981 */ /* 0x000ea8000c1e1b00 */
[----:B------:R-:W4:Y:S04]  /*00d0*/  LDG.E.64 R18, desc[UR4][R2.64+0x40] ;  /* 0x0000400402127981 */ /* 0x000f28000c1e1b00 */
[----:B------:R-:W4:Y:S04]  /*00e0*/  LDG.E.64 R20, desc[UR4][R2.64+0x28] ;  /* 0x0000280402147981 */ /* 0x000f28000c1e1b00 */
[----:B------:R-:W5:Y:S04]  /*00f0*/  LDG.E.64 R22, desc[UR4][R2.64] ;  /* 0x0000000402167981 */ /* 0x000f68000c1e1b00 */
[----:B------:R-:W5:Y:S04]  /*0100*/  LDG.E.64 R8, desc[UR4][R2.64+0x8] ;  /* 0x0000080402087981 */ /* 0x000f68000c1e1b00 */
[----:B------:R-:W5:Y:S01]  /*0110*/  LDG.E.64 R4, desc[UR4][R2.64+0x10] ;  /* 0x0000100402047981 */ /* 0x000f62000c1e1b00 */
[----:B---3--:R-:W-:-:S07]  /*0120*/  DFMA R10, R10, R6, R12 ;  /* 0x000000060a0a722b */ /* 0x008fce000000000c */
[----:B------:R-:W-:Y:S01]  /*0130*/  STG.E.64 desc[UR4][R2.64+0x18], R10 ;  /* 0x0000180a02007986 */ /* 0x000fe2000c101b04 */
[----:B--2---:R-:W-:-:S07]  /*0140*/  DFMA R14, R14, R6, R16 ;  /* 0x000000060e0e722b */ /* 0x004fce0000000010 */
[----:B------:R-:W-:Y:S01]  /*0150*/  STG.E.64 desc[UR4][R2.64+0x20], R14 ;  /* 0x0000200e02007986 */ /* 0x000fe2000c101b04 */
[-C--:B----4-:R-:W-:Y:S02]  /*0160*/  DFMA R18, R18, R6.reuse, R20 ;  /* 0x000000061212722b */ /* 0x090fe40000000014 */
[----:B-----5:R-:W-:-:S05]  /*0170*/  DFMA R22, R10, R6, R22 ;  /* 0x000000060a16722b */ /* 0x020fca0000000016 */
[----:B------:R-:W-:Y:S01]  /*0180*/  STG.E.64 desc[UR4][R2.64+0x28], R18 ;  /* 0x0000281202007986 */ /* 0x000fe2000c101b04 */
[----:B------:R-:W-:-:S03]  /*0190*/  DFMA R8, R14, R6, R8 ;  /* 0x000000060e08722b */ /* 0x000fc60000000008 */
[----:B------:R-:W-:Y:S01]  /*01a0*/  STG.E.64 desc[UR4][R2.64], R22 ;  /* 0x0000001602007986 */ /* 0x000fe2000c101b04 */
[----:B------:R-:W-:-:S03]  /*01b0*/  DFMA R4, R18, R6, R4 ;  /* 0x000000061204722b */ /* 0x000fc60000000004 */
[----:B------:R-:W-:Y:S04]  /*01c0*/  STG.E.64 desc[UR4][R2.64+0x8], R8 ;  /* 0x0000080802007986 */ /* 0x000fe8000c101b04 */
[----:B------:R-:W-:Y:S01]  /*01d0*/  STG.E.64 desc[UR4][R2.64+0x10], R4 ;  /* 0x0000100402007986 */ /* 0x000fe2000c101b04 */
[----:B------:R-:W-:Y:S05]  /*01e0*/  EXIT ;  /* 0x000000000000794d */ /* 0x000fea0003800000 */
.L_x_0:
[----:B------:R-:W-:-:S00]  /*01f0*/  BRA `(.L_x_0) ;  /* 0xfffffffc00fc7947 */ /* 0x000fc0000383ffff */
[----:B------:R-:W-:-:S00]  /*0200*/  NOP ;  /* 0x0000000000007918 */ /* 0x000fc00000000000 */
[----:B------:R-:W-:-:S00]  /*0210*/  NOP ;  /* 0x0000000000007918 */ /* 0x000fc00000000000 */
[----:B------:R-:W-:-:S00]  /*0220*/  NOP ;  /* 0x0000000000007918 */ /* 0x000fc00000000000 */
[----:B------:R-:W-:-:S00]  /*0230*/  NOP ;  /* 0x0000000000007918 */ /* 0x000fc00000000000 */
[----:B------:R-:W-:-:S00]  /*0240*/  NOP ;  /* 0x0000000000007918 */ /* 0x000fc00000000000 */
[----:B------:R-:W-:-:S00]  /*0250*/  NOP ;  /* 0x0000000000007918 */ /* 0x000fc00000000000 */
[----:B------:R-:W-:-:S00]  /*0260*/  NOP ;  /* 0x0000000000007918 */ /* 0x000fc00000000000 */
[----:B------:R-:W-:-:S00]  /*0270*/  NOP ;  /* 0x0000000000007918 */ /* 0x000fc00000000000 */
.L_x_45:


//--------------------- .text._Z24particleParticleForces_kP10stParticled --------------------------
	.section	.text._Z24particleParticleForces_kP10stParticled,"ax",@progbits
	.align	128
        .global         _Z24particleParticleForces_kP10stParticled
        .type           _Z24particleParticleForces_kP10stParticled,@function
        .size           _Z24particleParticleForces_kP10stParticled,(.L_x_44 - _Z24particleParticleForces_kP10stParticled)
        .other          _Z24particleParticleForces_kP10stParticled,@"STO_CUDA_ENTRY STV_DEFAULT"
_Z24particleParticleForces_kP10stParticled:
.text._Z24particleParticleForces_kP10stParticled:
[----:B------:R-:W-:Y:S01]  /*0000*/  LDC R1, c[0x0][0x37c] ;  /* 0x0000df00ff017b82 */ /* 0x000fe20000000800 */
[----:B------:R-:W0:Y:S01]  /*0010*/  S2R R3, SR_CgaCtaId ;  /* 0x0000000000037919 */ /* 0x000e220000008800 */
[----:B------:R-:W1:Y:S01]  /*0020*/  LDCU UR8, c[0x0][0x360] ;  /* 0x00006c00ff0877ac */ /* 0x000e620008000800 */
[----:B------:R-:W-:Y:S01]  /*0030*/  MOV R4, 0x400 ;  /* 0x0000040000047802 */ /* 0x000fe20000000f00 */
[----:B------:R-:W2:Y:S01]  /*0040*/  S2R R5, SR_TID.X ;  /* 0x0000000000057919 */ /* 0x000ea20000002100 */
[----:B------:R-:W3:Y:S01]  /*0050*/  LDCU.64 UR6, c[0x0][0x358] ;  /* 0x00006b00ff0677ac */ /* 0x000ee20008000a00 */
[----:B------:R-:W1:Y:S01]  /*0060*/  S2R R0, SR_CTAID.X ;  /* 0x0000000000007919 */ /* 0x000e620000002500 */
[----:B0-----:R-:W-:Y:S01]  /*0070*/  LEA R4, R3, R4, 0x18 ;  /* 0x0000000403047211 */ /* 0x001fe200078ec0ff */
[----:B------:R-:W-:-:S04]  /*0080*/  IMAD.MOV.U32 R3, RZ, RZ, RZ ;  /* 0x000000ffff037224 */ /* 0x000fc800078e00ff */
[----:B--2---:R-:W-:Y:S02]  /*0090*/  IMAD R2, R5, 0x48, R4 ;  /* 0x0000004805027824 */ /* 0x004fe400078e0204 */
[----:B-1-3--:R-:W-:-:S07]  /*00a0*/  IMAD R35, R0, UR8, R5 ;  /* 0x0000000800237c24 */ /* 0x00afce000f8e0205 */
.L_x_33:
[----:B0-----:R-:W0:Y:S01]  /*00b0*/  LDC.64 R32, c[0x0][0x380] ;  /* 0x0000e000ff207b82 */ /* 0x001e220000000a00 */
[----:B------:R-:W-:-:S04]  /*00c0*/  IMAD R7, R3, UR8, R5 ;  /* 0x0000000803077c24 */ /* 0x000fc8000f8e0205 */
[----:B0-----:R-:W-:-:S05]  /*00d0*/  IMAD.WIDE.U32 R6, R7, 0x48, R32 ;  /* 0x0000004807067825 */ /* 0x001fca00078e0020 */
[----:B------:R-:W2:Y:S04]  /*00e0*/  LDG.E.64 R8, desc[UR6][R6.64] ;  /* 0x0000000606087981 */ /* 0x000ea8000c1e1b00 */
[----:B------:R-:W3:Y:S04]  /*00f0*/  LDG.E.64 R10, desc[UR6][R6.64+0x8] ;  /* 0x00000806060a7981 */ /* 0x000ee8000c1e1b00 */
[----:B------:R-:W4:Y:S04]  /*0100*/  LDG.E.64 R12, desc[UR6][R6.64+0x10] ;  /* 0x00001006060c7981 */ /* 0x000f28000c1e1b00 */
[----:B------:R-:W4:Y:S04]  /*0110*/  LDG.E.64 R14, desc[UR6][R6.64+0x18] ;  /* 0x00001806060e7981 */ /* 0x000f28000c1e1b00 */
[----:B------:R-:W4:Y:S04]  /*0120*/  LDG.E.64 R16, desc[UR6][R6.64+0x20] ;  /* 0x0000200606107981 */ /* 0x000f28000c1e1b00 */
[----:B------:R-:W4:Y:S04]  /*0130*/  LDG.E.64 R24, desc[UR6][R6.64+0x28] ;  /* 0x0000280606187981 */ /* 0x000f28000c1e1b00 */
[----:B------:R-:W4:Y:S04]  /*0140*/  LDG.E.64 R26, desc[UR6][R6.64+0x30] ;  /* 0x00003006061a7981 */ /* 0x000f28000c1e1b00 */
[----:B------:R-:W4:Y:S04]  /*0150*/  LDG.E.64 R28, desc[UR6][R6.64+0x38] ;  /* 0x00003806061c7981 */ /* 0x000f28000c1e1b00 */
[----:B------:R-:W4:Y:S01]  /*0160*/  LDG.E.64 R30, desc[UR6][R6.64+0x40] ;  /* 0x00004006061e7981 */ /* 0x000f22000c1e1b00 */
[----:B------:R-:W-:-:S03]  /*0170*/  IMAD.WIDE R32, R35, 0x48, R32 ;  /* 0x0000004823207825 */ /* 0x000fc600078e0220 */
[----:B--2---:R0:W-:Y:S04]  /*0180*/  STS.64 [R2], R8 ;  /* 0x0000000802007388 */ /* 0x0041e80000000a00 */
[----:B---3--:R0:W-:Y:S04]  /*0190*/  STS.64 [R2+0x8], R10 ;  /* 0x0000080a02007388 */ /* 0x0081e80000000a00 */
[----:B----4-:R0:W-:Y:S04]  /*01a0*/  STS.64 [R2+0x10], R12 ;  /* 0x0000100c02007388 */ /* 0x0101e80000000a00 */
[----:B------:R0:W-:Y:S04]  /*01b0*/  STS.64 [R2+0x18], R14 ;  /* 0x0000180e02007388 */ /* 0x0001e80000000a00 */
[----:B------:R0:W-:Y:S04]  /*01c0*/  STS.64 [R2+0x20], R16 ;  /* 0x0000201002007388 */ /* 0x0001e80000000a00 */
[----:B------:R0:W-:Y:S04]  /*01d0*/  STS.64 [R2+0x28], R24 ;  /* 0x0000281802007388 */ /* 0x0001e80000000a00 */
[----:B------:R0:W-:Y:S04]  /*01e0*/  STS.64 [R2+0x30], R26 ;  /* 0x0000301a02007388 */ /* 0x0001e80000000a00 */
[----:B------:R0:W-:Y:S04]  /*01f0*/  STS.64 [R2+0x38], R28 ;  /* 0x0000381c02007388 */ /* 0x0001e80000000a00 */
[----:B------:R0:W-:Y:S01]  /*0200*/  STS.64 [R2+0x40], R30 ;  /* 0x0000401e02007388 */ /* 0x0001e20000000a00 */
[----:B------:R-:W-:Y:S06]  /*0210*/  BAR.SYNC.DEFER_BLOCKING 0x0 ;  /* 0x0000000000007b1d */ /* 0x000fec0000010000 */
[----:B------:R0:W5:Y:S04]  /*0220*/  LDG.E.64 R22, desc[UR6][R32.64+0x30] ;  /* 0x0000300620167981 */ /* 0x000168000c1e1b00 */
[----:B------:R0:W5:Y:S04]  /*0230*/  LDG.E.64 R20, desc[UR6][R32.64+0x38] ;  /* 0x0000380620147981 */ /* 0x000168000c1e1b00 */
[----:B------:R0:W5:Y:S01]  /*0240*/  LDG.E.64 R18, desc[UR6][R32.64+0x40] ;  /* 0x0000400620127981 */ /* 0x000162000c1e1b00 */
[----:B------:R-:W-:Y:S01]  /*0250*/  UISETP.GE.U32.AND UP0, UPT, UR8, 0x4, UPT ;  /* 0x000000040800788c */ /* 0x000fe2000bf06070 */
[----:B------:R-:W-:-:S08]  /*0260*/  IMAD.MOV.U32 R7, RZ, RZ, RZ ;  /* 0x000000ffff077224 */ /* 0x000fd000078e00ff */
[----:B0-----:R-:W-:Y:S05]  /*0270*/  BRA.U !UP0, `(.L_x_1) ;  /* 0x0000000d08b87547 */ /* 0x001fea000b800000 */
[----:B------:R0:W5:Y:S04]  /*0280*/  LDG.E.64 R16, desc[UR6][R32.64] ;  /* 0x0000000620107981 */ /* 0x000168000c1e1b00 */
[----:B------:R0:W5:Y:S04]  /*0290*/  LDG.E.64 R14, desc[UR6][R32.64+0x8] ;  /* 0x00000806200e7981 */ /* 0x000168000c1e1b00 */
[----:B------:R0:W5:Y:S01]  /*02a0*/  LDG.E.64 R12, desc[UR6][R32.64+0x10] ;  /* 0x00001006200c7981 */ /* 0x000162000c1e1b00 */
[----:B------:R-:W-:Y:S01]  /*02b0*/  ULOP3.LUT UR4, UR8, 0xfffffffc, URZ, 0xc0, !UPT ;  /* 0xfffffffc08047892 */ /* 0x000fe2000f8ec0ff */
[----:B------:R-:W-:-:S03]  /*02c0*/  IADD3 R0, PT, PT, R4, 0x90, RZ ;  /* 0x0000009004007810 */ /* 0x000fc60007ffe0ff */
[----:B------:R-:W-:-:S12]  /*02d0*/  UIADD3 UR4, UPT, UPT, -UR4, URZ, URZ ;  /* 0x000000ff04047290 */ /* 0x000fd8000fffe1ff */
.L_x_18:
[----:B------:R-:W1:Y:S01]  /*02e0*/  LDS.128 R8, [R0+-0x90] ;  /* 0xffff700000087984 */ /* 0x000e620000000c00 */
[----:B------:R-:W-:Y:S01]  /*02f0*/  UMOV UR10, 0xe826d695 ;  /* 0xe826d695000a7882 */ /* 0x000fe20000000000 */
[----:B------:R-:W-:Y:S01]  /*0300*/  UMOV UR11, 0x3e112e0b ;  /* 0x3e112e0b000b7882 */ /* 0x000fe20000000000 */
[----:B------:R-:W-:Y:S01]  /*0310*/  ULOP3.LUT UR5, UR8, 0x7fc, URZ, 0xc0, !UPT ;  /* 0x000007fc08057892 */ /* 0x000fe2000f8ec0ff */
[----:B0-----:R-:W0:Y:S01]  /*0320*/  LDS.64 R32, [R0+-0x80] ;  /* 0xffff800000207984 */ /* 0x001e220000000a00 */
[----:B------:R-:W-:Y:S01]  /*0330*/  BSSY.RECONVERGENT B0, `(.L_x_2) ;  /* 0x000001f000007945 */ /* 0x000fe20003800200 */
[----:B-1---5:R-:W-:Y:S02]  /*0340*/  DADD R24, R14, -R10 ;  /* 0x000000000e187229 */ /* 0x022fe4000000080a */
[----:B------:R-:W-:Y:S02]  /*0350*/  DADD R40, R16, -R8 ;  /* 0x0000000010287229 */ /* 0x000fe40000000808 */
[----:B0-----:R-:W-:Y:S01]  /*0360*/  DADD R32, R12, -R32 ;  /* 0x000000000c207229 */ /* 0x001fe20000000820 */
[----:B------:R-:W-:Y:S01]  /*0370*/  IMAD.MOV.U32 R8, RZ, RZ, 0x0 ;  /* 0x00000000ff087424 */ /* 0x000fe200078e00ff */
[----:B------:R-:W-:-:S02]  /*0380*/  MOV R9, 0x3fd80000 ;  /* 0x3fd8000000097802 */ /* 0x000fc40000000f00 */
[----:B------:R-:W-:-:S08]  /*0390*/  DMUL R6, R24, R24 ;  /* 0x0000001818067228 */ /* 0x000fd00000000000 */
[----:B------:R-:W-:-:S08]  /*03a0*/  DFMA R6, R40, R40, R6 ;  /* 0x000000282806722b */ /* 0x000fd00000000006 */
[----:B------:R-:W-:-:S08]  /*03b0*/  DFMA R6, R32, R32, R6 ;  /* 0x000000202006722b */ /* 0x000fd00000000006 */
[----:B------:R-:W-:-:S06]  /*03c0*/  DADD R36, R6, UR10 ;  /* 0x0000000a06247e29 */ /* 0x000fcc0008000000 */
[----:B------:R-:W0:Y:S04]  /*03d0*/  MUFU.RSQ64H R27, R37 ;  /* 0x00000025001b7308 */ /* 0x000e280000001c00 */
[----:B------:R-:W-:-:S05]  /*03e0*/  VIADD R26, R37, 0xfcb00000 ;  /* 0xfcb00000251a7836 */ /* 0x000fca0000000000 */
[----:B------:R-:W-:Y:S01]  /*03f0*/  ISETP.GE.U32.AND P0, PT, R26, 0x7ca00000, PT ;  /* 0x7ca000001a00780c */ /* 0x000fe20003f06070 */
[----:B0-----:R-:W-:-:S08]  /*0400*/  DMUL R6, R26, R26 ;  /* 0x0000001a1a067228 */ /* 0x001fd00000000000 */
[----:B------:R-:W-:-:S08]  /*0410*/  DFMA R6, R36, -R6, 1 ;  /* 0x3ff000002406742b */ /* 0x000fd00000000806 */
[----:B------:R-:W-:Y:S02]  /*0420*/  DFMA R8, R6, R8, 0.5 ;  /* 0x3fe000000608742b */ /* 0x000fe40000000008 */
[----:B------:R-:W-:-:S08]  /*0430*/  DMUL R6, R26, R6 ;  /* 0x000000061a067228 */ /* 0x000fd00000000000 */
[----:B------:R-:W-:Y:S01]  /*0440*/  DFMA R30, R8, R6, R26 ;  /* 0x00000006081e722b */ /* 0x000fe2000000001a */
[----:B------:R-:W-:-:S07]  /*0450*/  MOV R7, UR5 ;  /* 0x0000000500077c02 */ /* 0x000fce0008000f00 */
[----:B------:R-:W-:Y:S02]  /*0460*/  DMUL R10, R36, R30 ;  /* 0x0000001e240a7228 */ /* 0x000fe40000000000 */
[----:B------:R-:W-:Y:S02]  /*0470*/  VIADD R9, R31, 0xfff00000 ;  /* 0xfff000001f097836 */ /* 0x000fe40000000000 */
[----:B------:R-:W-:-:S04]  /*0480*/  IMAD.MOV.U32 R8, RZ, RZ, R30 ;  /* 0x000000ffff087224 */ /* 0x000fc800078e001e */
[----:B------:R-:W-:-:S08]  /*0490*/  DFMA R34, R10, -R10, R36 ;  /* 0x8000000a0a22722b */ /* 0x000fd00000000024 */
[----:B------:R-:W-:Y:S01]  /*04a0*/  DFMA R28, R34, R8, R10 ;  /* 0x00000008221c722b */ /* 0x000fe2000000000a */
[----:B------:R-:W-:Y:S10]  /*04b0*/  @!P0 BRA `(.L_x_3) ;  /* 0x0000000000188947 */ /* 0x000ff40003800000 */
[----:B------:R-:W-:Y:S01]  /*04c0*/  IMAD.MOV.U32 R8, RZ, RZ, R30 ;  /* 0x000000ffff087224 */ /* 0x000fe200078e001e */
[----:B------:R-:W-:Y:S01]  /*04d0*/  MOV R38, 0x500 ;  /* 0x0000050000267802 */ /* 0x000fe20000000f00 */
[----:B------:R-:W-:-:S07]  /*04e0*/  IMAD.MOV.U32 R6, RZ, RZ, R26 ;  /* 0x000000ffff067224 */ /* 0x000fce00078e001a */
[----:B------:R-:W-:Y:S05]  /*04f0*/  CALL.REL.NOINC `($__internal_1_$__cuda_sm20_dsqrt_rn_f64_mediumpath_v1) ;  /* 0x0000001800f07944 */ /* 0x000fea0003c00000 */
[----:B------:R-:W-:Y:S01]  /*0500*/  MOV R28, R8 ;  /* 0x00000008001c7202 */ /* 0x000fe20000000f00 */
[----:B------:R-:W-:-:S07]  /*0510*/  IMAD.MOV.U32 R29, RZ, RZ, R9 ;  /* 0x000000ffff1d7224 */ /* 0x000fce00078e0009 */
.L_x_3:
[----:B------:R-:W-:Y:S05]  /*0520*/  BSYNC.RECONVERGENT B0 ;  /* 0x0000000000007941 */ /* 0x000fea0003800200 */
.L_x_2:
[----:B------:R-:W0:Y:S01]  /*0530*/  MUFU.RCP64H R9, R29 ;  /* 0x0000001d00097308 */ /* 0x000e220000001800 */
[----:B------:R-:W-:Y:S01]  /*0540*/  VIADD R8, R29, 0x300402 ;  /* 0x003004021d087836 */ /* 0x000fe20000000000 */
[----:B------:R-:W-:Y:S04]  /*0550*/  BSSY.RECONVERGENT B0, `(.L_x_4) ;  /* 0x0000010000007945 */ /* 0x000fe80003800200 */
[----:B------:R-:W-:Y:S01]  /*0560*/  FSETP.GEU.AND P0, PT, |R8|, 5.8789094863358348022e-39, PT ;  /* 0x004004020800780b */ /* 0x000fe20003f0e200 */
[----:B0-----:R-:W-:-:S08]  /*0570*/  DFMA R10, R8, -R28, 1 ;  /* 0x3ff00000080a742b */ /* 0x001fd0000000081c */
[----:B------:R-:W-:-:S08]  /*0580*/  DFMA R10, R10, R10, R10 ;  /* 0x0000000a0a0a722b */ /* 0x000fd0000000000a */
[----:B------:R-:W-:-:S08]  /*0590*/  DFMA R10, R8, R10, R8 ;  /* 0x0000000a080a722b */ /* 0x000fd00000000008 */
[----:B------:R-:W-:-:S08]  /*05a0*/  DFMA R34, R10, -R28, 1 ;  /* 0x3ff000000a22742b */ /* 0x000fd0000000081c */
[----:B------:R-:W-:Y:S01]  /*05b0*/  DFMA R34, R10, R34, R10 ;  /* 0x000000220a22722b */ /* 0x000fe2000000000a */
[----:B------:R-:W-:Y:S10]  /*05c0*/  @P0 BRA `(.L_x_5) ;  /* 0x0000000000200947 */ /* 0x000ff40003800000 */
[----:B------:R-:W-:Y:S01]  /*05d0*/  LOP3.LUT R8, R29, 0x7fffffff, RZ, 0xc0, !PT ;  /* 0x7fffffff1d087812 */ /* 0x000fe200078ec0ff */
[----:B------:R-:W-:Y:S01]  /*05e0*/  IMAD.MOV.U32 R11, RZ, RZ, R29 ;  /* 0x000000ffff0b7224 */ /* 0x000fe200078e001d */
[----:B------:R-:W-:Y:S02]  /*05f0*/  MOV R10, R28 ;  /* 0x0000001c000a7202 */ /* 0x000fe40000000f00 */
[----:B------:R-:W-:Y:S01]  /*0600*/  MOV R6, 0x630 ;  /* 0x0000063000067802 */ /* 0x000fe20000000f00 */
[----:B------:R-:W-:-:S07]  /*0610*/  VIADD R8, R8, 0xfff00000 ;  /* 0xfff0000008087836 */ /* 0x000fce0000000000 */
[----:B------:R-:W-:Y:S05]  /*0620*/  CALL.REL.NOINC `($__internal_0_$__cuda_sm20_dblrcp_rn_slowpath_v3) ;  /* 0x0000001400f87944 */ /* 0x000fea0003c00000 */
[----:B------:R-:W-:Y:S01]  /*0630*/  MOV R34, R8 ;  /* 0x0000000800227202 */ /* 0x000fe20000000f00 */
[----:B------:R-:W-:-:S07]  /*0640*/  IMAD.MOV.U32 R35, RZ, RZ, R9 ;  /* 0x000000ffff237224 */ /* 0x000fce00078e0009 */
.L_x_5:
[----:B------:R-:W-:Y:S05]  /*0650*/  BSYNC.RECONVERGENT B0 ;  /* 0x0000000000007941 */ /* 0x000fea0003800200 */
.L_x_4:
[----:B------:R-:W0:Y:S01]  /*0660*/  LDS.128 R8, [R0+-0x40] ;  /* 0xffffc00000087984 */ /* 0x000e220000000c00 */
[----:B------:R-:W-:Y:S01]  /*0670*/  UMOV UR10, 0xe826d695 ;  /* 0xe826d695000a7882 */ /* 0x000fe20000000000 */
[----:B------:R-:W-:Y:S01]  /*0680*/  UMOV UR11, 0x3e112e0b ;  /* 0x3e112e0b000b7882 */ /* 0x000fe20000000000 */
[-C--:B------:R-:W-:Y:S01]  /*0690*/  DFMA R20, R24, R34.reuse, R20 ;  /* 0x000000221814722b */ /* 0x080fe20000000014 */
[----:B------:R-:W1:Y:S01]  /*06a0*/  LDS.64 R28, [R0+-0x48] ;  /* 0xffffb800001c7984 */ /* 0x000e620000000a00 */
[-C--:B------:R-:W-:Y:S01]  /*06b0*/  DFMA R22, R40, R34.reuse, R22 ;  /* 0x000000222816722b */ /* 0x080fe20000000016 */
[----:B------:R-:W-:Y:S01]  /*06c0*/  BSSY.RECONVERGENT B0, `(.L_x_6) ;  /* 0x000001f000007945 */ /* 0x000fe20003800200 */
[----:B------:R-:W-:Y:S02]  /*06d0*/  DFMA R40, R32, R34, R18 ;  /* 0x000000222028722b */ /* 0x000fe40000000012 */
[----:B0-----:R-:W-:Y:S02]  /*06e0*/  DADD R26, R14, -R8 ;  /* 0x000000000e1a7229 */ /* 0x001fe40000000808 */
[----:B------:R-:W-:-:S02]  /*06f0*/  DADD R30, R12, -R10 ;  /* 0x000000000c1e7229 */ /* 0x000fc4000000080a */
[----:B-1----:R-:W-:Y:S01]  /*0700*/  DADD R28, R16, -R28 ;  /* 0x00000000101c7229 */ /* 0x002fe2000000081c */
[----:B------:R-:W-:Y:S01]  /*0710*/  MOV R10, 0x0 ;  /* 0x00000000000a7802 */ /* 0x000fe20000000f00 */
[----:B------:R-:W-:Y:S02]  /*0720*/  IMAD.MOV.U32 R11, RZ, RZ, 0x3fd80000 ;  /* 0x3fd80000ff0b7424 */ /* 0x000fe400078e00ff */
        /* <DEDUP_REMOVED lines=11> */
[----:B------:R-:W-:-:S08]  /*07e0*/  DFMA R24, R10, R8, R38 ;  /* 0x000000080a18722b */ /* 0x000fd00000000026 */
[----:B------:R-:W-:Y:S02]  /*07f0*/  DMUL R10, R36, R24 ;  /* 0x00000018240a7228 */ /* 0x000fe40000000000 */
[----:B------:R-:W-:Y:S01]  /*0800*/  VIADD R9, R25, 0xfff00000 ;  /* 0xfff0000019097836 */ /* 0x000fe20000000000 */
[----:B------:R-:W-:-:S05]  /*0810*/  MOV R8, R24 ;  /* 0x0000001800087202 */ /* 0x000fca0000000f00 */
        /* <DEDUP_REMOVED lines=9> */
.L_x_7:
[----:B------:R-:W-:Y:S05]  /*08b0*/  BSYNC.RECONVERGENT B0 ;  /* 0x0000000000007941 */ /* 0x000fea0003800200 */
.L_x_6:
        /* <DEDUP_REMOVED lines=18> */
.L_x_9:
[----:B------:R-:W-:Y:S05]  /*09e0*/  BSYNC.RECONVERGENT B0 ;  /* 0x0000000000007941 */ /* 0x000fea0003800200 */
.L_x_8:
[----:B------:R-:W0:Y:S01]  /*09f0*/  LDS.128 R8, [R0] ;  /* 0x0000000000087984 */ /* 0x000e220000000c00 */
[----:B------:R-:W-:Y:S01]  /*0a00*/  UMOV UR10, 0xe826d695 ;  /* 0xe826d695000a7882 */ /* 0x000fe20000000000 */
[----:B------:R-:W-:Y:S01]  /*0a10*/  UMOV UR11, 0x3e112e0b ;  /* 0x3e112e0b000b7882 */ /* 0x000fe20000000000 */
[-C--:B------:R-:W-:Y:S01]  /*0a20*/  DFMA R22, R28, R34.reuse, R22 ;  /* 0x000000221c16722b */ /* 0x080fe20000000016 */
[----:B------:R-:W1:Y:S01]  /*0a30*/  LDS.64 R24, [R0+0x10] ;  /* 0x0000100000187984 */ /* 0x000e620000000a00 */
[-C--:B------:R-:W-:Y:S01]  /*0a40*/  DFMA R40, R30, R34.reuse, R40 ;  /* 0x000000221e28722b */ /* 0x080fe20000000028 */
[----:B------:R-:W-:Y:S01]  /*0a50*/  BSSY.RECONVERGENT B0, `(.L_x_10) ;  /* 0x000001f000007945 */ /* 0x000fe20003800200 */
[----:B------:R-:W-:Y:S02]  /*0a60*/  DFMA R20, R26, R34, R20 ;  /* 0x000000221a14722b */ /* 0x000fe40000000014 */
[----:B0-----:R-:W-:Y:S02]  /*0a70*/  DADD R18, R14, -R10 ;  /* 0x000000000e127229 */ /* 0x001fe4000000080a */
[----:B------:R-:W-:Y:S01]  /*0a80*/  DADD R32, R16, -R8 ;  /* 0x0000000010207229 */ /* 0x000fe20000000808 */
[----:B------:R-:W-:Y:S01]  /*0a90*/  MOV R10, 0x0 ;  /* 0x00000000000a7802 */ /* 0x000fe20000000f00 */
[----:B-1----:R-:W-:Y:S01]  /*0aa0*/  DADD R24, R12, -R24 ;  /* 0x000000000c187229 */ /* 0x002fe20000000818 */
[----:B------:R-:W-:-:S03]  /*0ab0*/  IMAD.MOV.U32 R11, RZ, RZ, 0x3fd80000 ;  /* 0x3fd80000ff0b7424 */ /* 0x000fc600078e00ff */
        /* <DEDUP_REMOVED lines=24> */
.L_x_11:
[----:B------:R-:W-:Y:S05]  /*0c40*/  BSYNC.RECONVERGENT B0 ;  /* 0x0000000000007941 */ /* 0x000fea0003800200 */
.L_x_10:
        /* <DEDUP_REMOVED lines=18> */
.L_x_13:
[----:B------:R-:W-:Y:S05]  /*0d70*/  BSYNC.RECONVERGENT B0 ;  /* 0x0000000000007941 */ /* 0x000fea0003800200 */
.L_x_12:
[----:B------:R-:W0:Y:S01]  /*0d80*/  LDS.128 R8, [R0+0x50] ;  /* 0x0000500000087984 */ /* 0x000e220000000c00 */
        /* <DEDUP_REMOVED lines=36> */
.L_x_15:
[----:B------:R-:W-:Y:S05]  /*0fd0*/  BSYNC.RECONVERGENT B0 ;  /* 0x0000000000007941 */ /* 0x000fea0003800200 */
.L_x_14:
        /* <DEDUP_REMOVED lines=16> */
.L_x_17:
[----:B------:R-:W-:Y:S05]  /*10e0*/  BSYNC.RECONVERGENT B0 ;  /* 0x0000000000007941 */ /* 0x000fea0003800200 */
.L_x_16:
[----:B------:R-:W-:Y:S01]  /*10f0*/  UIADD3 UR4, UPT, UPT, UR4, 0x4, URZ ;  /* 0x0000000404047890 */ /* 0x000fe2000fffe0ff */
[-C--:B------:R-:W-:Y:S01]  /*1100*/  DFMA R22, R30, R8.reuse, R22 ;  /* 0x000000081e16722b */ /* 0x080fe20000000016 */
[----:B------:R-:W-:Y:S01]  /*1110*/  IADD3 R0, PT, PT, R0, 0x120, RZ ;  /* 0x0000012000007810 */ /* 0x000fe20007ffe0ff */
[-C--:B------:R-:W-:Y:S01]  /*1120*/  DFMA R20, R28, R8.reuse, R20 ;  /* 0x000000081c14722b */ /* 0x080fe20000000014 */
[----:B------:R-:W-:Y:S01]  /*1130*/  UISETP.NE.AND UP0, UPT, UR4, URZ, UPT ;  /* 0x000000ff0400728c */ /* 0x000fe2000bf05270 */
[----:B------:R-:W-:-:S08]  /*1140*/  DFMA R18, R26, R8, R40 ;  /* 0x000000081a12722b */ /* 0x000fd00000000028 */
[----:B------:R-:W-:Y:S05]  /*1150*/  BRA.U UP0, `(.L_x_18) ;  /* 0xfffffff100607547 */ /* 0x000fea000b83ffff */
.L_x_1:
[----:B------:R-:W-:-:S09]  /*1160*/  ULOP3.LUT UP0, UR4, UR8, 0x3, URZ, 0xc0, !UPT ;  /* 0x0000000308047892 */ /* 0x000fd2000f80c0ff */
[----:B------:R-:W-:Y:S05]  /*1170*/  BRA.U !UP0, `(.L_x_19) ;  /* 0x0000000908f07547 */ /* 0x000fea000b800000 */
[----:B------:R-:W-:-:S09]  /*1180*/  UISETP.NE.AND UP0, UPT, UR4, 0x1, UPT ;  /* 0x000000010400788c */ /* 0x000fd2000bf05270 */
[----:B------:R-:W-:Y:S05]  /*1190*/  BRA.U !UP0, `(.L_x_20) ;  /* 0x0000000508e47547 */ /* 0x000fea000b800000 */
[----:B------:R-:W0:Y:S01]  /*11a0*/  S2R R0, SR_CTAID.X ;  /* 0x0000000000007919 */ /* 0x000e220000002500 */
[----:B------:R-:W1:Y:S01]  /*11b0*/  LDC.64 R8, c[0x0][0x380] ;  /* 0x0000e000ff087b82 */ /* 0x000e620000000a00 */
[----:B0-----:R-:W-:-:S04]  /*11c0*/  IMAD R31, R0, UR8, R5 ;  /* 0x00000008001f7c24 */ /* 0x001fc8000f8e0205 */
[----:B-1----:R-:W-:-:S05]  /*11d0*/  IMAD.WIDE R30, R31, 0x48, R8 ;  /* 0x000000481f1e7825 */ /* 0x002fca00078e0208 */
[----:B------:R-:W2:Y:S04]  /*11e0*/  LDG.E.64 R14, desc[UR6][R30.64+0x8] ;  /* 0x000008061e0e7981 */ /* 0x000ea8000c1e1b00 */
[----:B------:R-:W3:Y:S04]  /*11f0*/  LDG.E.64 R16, desc[UR6][R30.64] ;  /* 0x000000061e107981 */ /* 0x000ee8000c1e1b00 */
[----:B------:R-:W4:Y:S01]  /*1200*/  LDG.E.64 R12, desc[UR6][R30.64+0x10] ;  /* 0x000010061e0c7981 */ /* 0x000f22000c1e1b00 */
[----:B------:R-:W-:Y:S01]  /*1210*/  IMAD R0, R7, 0x48, R4 ;  /* 0x0000004807007824 */ /* 0x000fe200078e0204 */
[----:B------:R-:W-:Y:S01]  /*1220*/  UMOV UR4, 0xe826d695 ;  /* 0xe826d69500047882 */ /* 0x000fe20000000000 */
[----:B------:R-:W-:Y:S01]  /*1230*/  UMOV UR5, 0x3e112e0b ;  /* 0x3e112e0b00057882 */ /* 0x000fe20000000000 */
[----:B------:R-:W-:Y:S02]  /*1240*/  BSSY.RECONVERGENT B0, `(.L_x_21) ;  /* 0x0000020000007945 */ /* 0x000fe40003800200 */
[----:B------:R-:W2:Y:S04]  /*1250*/  LDS.128 R8, [R0] ;  /* 0x0000000000087984 */ /* 0x000ea80000000c00 */
[----:B------:R-:W4:Y:S01]  /*1260*/  LDS.64 R26, [R0+0x10] ;  /* 0x00001000001a7984 */ /* 0x000f220000000a00 */
[----:B--2---:R-:W-:Y:S01]  /*1270*/  DADD R24, R14, -R10 ;  /* 0x000000000e187229 */ /* 0x004fe2000000080a */
[----:B------:R-:W-:Y:S01]  /*1280*/  IMAD.MOV.U32 R10, RZ, RZ, 0x0 ;  /* 0x00000000ff0a7424 */ /* 0x000fe200078e00ff */
[----:B------:R-:W-:Y:S01]  /*1290*/  MOV R11, 0x3fd80000 ;  /* 0x3fd80000000b7802 */ /* 0x000fe20000000f00 */
[----:B---3--:R-:W-:-:S05]  /*12a0*/  DADD R28, R16, -R8 ;  /* 0x00000000101c7229 */ /* 0x008fca0000000808 */
[----:B------:R-:W-:Y:S02]  /*12b0*/  DMUL R8, R24, R24 ;  /* 0x0000001818087228 */ /* 0x000fe40000000000 */
[----:B----4-:R-:W-:-:S06]  /*12c0*/  DADD R26, R12, -R26 ;  /* 0x000000000c1a7229 */ /* 0x010fcc000000081a */
        /* <DEDUP_REMOVED lines=12> */
[----:B------:R-:W-:Y:S02]  /*1390*/  VIADD R9, R33, 0xfff00000 ;  /* 0xfff0000021097836 */ /* 0x000fe40000000000 */
[----:B------:R-:W-:-:S04]  /*13a0*/  IMAD.MOV.U32 R8, RZ, RZ, R32 ;  /* 0x000000ffff087224 */ /* 0x000fc800078e0020 */
[----:B------:R-:W-:-:S08]  /*13b0*/  DFMA R34, R10, -R10, R36 ;  /* 0x8000000a0a22722b */ /* 0x000fd00000000024 */
[----:B------:R-:W-:Y:S01]  /*13c0*/  DFMA R38, R34, R8, R10 ;  /* 0x000000082226722b */ /* 0x000fe2000000000a */
[----:B------:R-:W-:Y:S10]  /*13d0*/  @!P0 BRA `(.L_x_22) ;  /* 0x0000000000188947 */ /* 0x000ff40003800000 */
[----:B------:R-:W-:Y:S01]  /*13e0*/  MOV R8, R32 ;  /* 0x0000002000087202 */ /* 0x000fe20000000f00 */
[----:B------:R-:W-:Y:S01]  /*13f0*/  IMAD.MOV.U32 R6, RZ, RZ, R30 ;  /* 0x000000ffff067224 */ /* 0x000fe200078e001e */
[----:B------:R-:W-:-:S07]  /*1400*/  MOV R38, 0x1420 ;  /* 0x0000142000267802 */ /* 0x000fce0000000f00 */
[----:B-----5:R-:W-:Y:S05]  /*1410*/  CALL.REL.NOINC `($__internal_1_$__cuda_sm20_dsqrt_rn_f64_mediumpath_v1) ;  /* 0x0000000c00287944 */ /* 0x020fea0003c00000 */
[----:B------:R-:W-:Y:S01]  /*1420*/  IMAD.MOV.U32 R38, RZ, RZ, R8 ;  /* 0x000000ffff267224 */ /* 0x000fe200078e0008 */
[----:B------:R-:W-:-:S07]  /*1430*/  MOV R39, R9 ;  /* 0x0000000900277202 */ /* 0x000fce0000000f00 */
.L_x_22:
[----:B------:R-:W-:Y:S05]  /*1440*/  BSYNC.RECONVERGENT B0 ;  /* 0x0000000000007941 */ /* 0x000fea0003800200 */
.L_x_21:
        /* <DEDUP_REMOVED lines=15> */
[----:B-----5:R-:W-:Y:S05]  /*1540*/  CALL.REL.NOINC `($__internal_0_$__cuda_sm20_dblrcp_rn_slowpath_v3) ;  /* 0x0000000800307944 */ /* 0x020fea0003c00000 */
[----:B------:R-:W-:Y:S01]  /*1550*/  IMAD.MOV.U32 R32, RZ, RZ, R8 ;  /* 0x000000ffff207224 */ /* 0x000fe200078e0008 */
[----:B------:R-:W-:-:S07]  /*1560*/  MOV R33, R9 ;  /* 0x0000000900217202 */ /* 0x000fce0000000f00 */
.L_x_24:
[----:B------:R-:W-:Y:S05]  /*1570*/  BSYNC.RECONVERGENT B0 ;  /* 0x0000000000007941 */ /* 0x000fea0003800200 */
.L_x_23:
[----:B------:R-:W0:Y:S01]  /*1580*/  LDS.128 R8, [R0+0x50] ;  /* 0x0000500000087984 */ /* 0x000e220000000c00 */
[----:B------:R-:W-:Y:S01]  /*1590*/  UMOV UR4, 0xe826d695 ;  /* 0xe826d69500047882 */ /* 0x000fe20000000000 */
[----:B------:R-:W-:Y:S01]  /*15a0*/  UMOV UR5, 0x3e112e0b ;  /* 0x3e112e0b00057882 */ /* 0x000fe20000000000 */
[----:B------:R-:W-:Y:S01]  /*15b0*/  IMAD.MOV.U32 R38, RZ, RZ, 0x0 ;  /* 0x00000000ff267424 */ /* 0x000fe200078e00ff */
[----:B------:R-:W1:Y:S01]  /*15c0*/  LDS.64 R30, [R0+0x48] ;  /* 0x00004800001e7984 */ /* 0x000e620000000a00 */
[----:B------:R-:W-:Y:S01]  /*15d0*/  MOV R39, 0x3fd80000 ;  /* 0x3fd8000000277802 */ /* 0x000fe20000000f00 */
[-C--:B-----5:R-:W-:Y:S01]  /*15e0*/  DFMA R20, R24, R32.reuse, R20 ;  /* 0x000000201814722b */ /* 0x0a0fe20000000014 */
[----:B------:R-:W-:Y:S01]  /*15f0*/  BSSY.RECONVERGENT B0, `(.L_x_25) ;  /* 0x000001e000007945 */ /* 0x000fe20003800200 */
[-C--:B------:R-:W-:Y:S02]  /*1600*/  DFMA R22, R28, R32.reuse, R22 ;  /* 0x000000201c16722b */ /* 0x080fe40000000016 */
[----:B------:R-:W-:-:S02]  /*1610*/  DFMA R18, R26, R32, R18 ;  /* 0x000000201a12722b */ /* 0x000fc40000000012 */
[----:B0-----:R-:W-:Y:S02]  /*1620*/  DADD R14, R14, -R8 ;  /* 0x000000000e0e7229 */ /* 0x001fe40000000808 */
[----:B------:R-:W-:Y:S02]  /*1630*/  DADD R12, R12, -R10 ;  /* 0x000000000c0c7229 */ /* 0x000fe4000000080a */
[----:B-1----:R-:W-:-:S04]  /*1640*/  DADD R16, R16, -R30 ;  /* 0x0000000010107229 */ /* 0x002fc8000000081e */
        /* <DEDUP_REMOVED lines=21> */
[----:B------:R-:W-:Y:S05]  /*17a0*/  CALL.REL.NOINC `($__internal_1_$__cuda_sm20_dsqrt_rn_f64_mediumpath_v1) ;  /* 0x0000000800447944 */ /* 0x000fea0003c00000 */
[----:B------:R-:W-:Y:S01]  /*17b0*/  IMAD.MOV.U32 R24, RZ, RZ, R8 ;  /* 0x000000ffff187224 */ /* 0x000fe200078e0008 */
[----:B------:R-:W-:-:S07]  /*17c0*/  MOV R25, R9 ;  /* 0x0000000900197202 */ /* 0x000fce0000000f00 */
.L_x_26:
[----:B------:R-:W-:Y:S05]  /*17d0*/  BSYNC.RECONVERGENT B0 ;  /* 0x0000000000007941 */ /* 0x000fea0003800200 */
.L_x_25:
        /* <DEDUP_REMOVED lines=16> */
.L_x_28:
[----:B------:R-:W-:Y:S05]  /*18e0*/  BSYNC.RECONVERGENT B0 ;  /* 0x0000000000007941 */ /* 0x000fea0003800200 */
.L_x_27:
[-C--:B------:R-:W-:Y:S01]  /*18f0*/  DFMA R22, R16, R8.reuse, R22 ;  /* 0x000000081016722b */ /* 0x080fe20000000016 */
[----:B------:R-:W-:Y:S01]  /*1900*/  VIADD R7, R7, 0x2 ;  /* 0x0000000207077836 */ /* 0x000fe20000000000 */
[-C--:B------:R-:W-:Y:S02]  /*1910*/  DFMA R20, R14, R8.reuse, R20 ;  /* 0x000000080e14722b */ /* 0x080fe40000000014 */
[----:B------:R-:W-:-:S11]  /*1920*/  DFMA R18, R12, R8, R18 ;  /* 0x000000080c12722b */ /* 0x000fd60000000012 */
.L_x_20:
[----:B------:R-:W-:-:S04]  /*1930*/  ULOP3.LUT UR4, UR8, 0x1, URZ, 0xc0, !UPT ;  /* 0x0000000108047892 */ /* 0x000fc8000f8ec0ff */
[----:B------:R-:W-:-:S09]  /*1940*/  UISETP.NE.U32.AND UP0, UPT, UR4, 0x1, UPT ;  /* 0x000000010400788c */ /* 0x000fd2000bf05070 */
[----:B------:R-:W-:Y:S05]  /*1950*/  BRA.U UP0, `(.L_x_19) ;  /* 0x0000000100f87547 */ /* 0x000fea000b800000 */
        /* <DEDUP_REMOVED lines=13> */
[----:B--2---:R-:W-:-:S02]  /*1a30*/  DADD R14, R8, -R14 ;  /* 0x00000000080e7229 */ /* 0x004fc4000000080e */
[----:B---3--:R-:W-:-:S06]  /*1a40*/  DADD R16, R16, -R12 ;  /* 0x0000000010107229 */ /* 0x008fcc000000080c */
[----:B------:R-:W-:Y:S02]  /*1a50*/  DMUL R8, R14, R14 ;  /* 0x0000000e0e087228 */ /* 0x000fe40000000000 */
[----:B----4-:R-:W-:Y:S01]  /*1a60*/  DADD R12, R10, -R6 ;  /* 0x000000000a0c7229 */ /* 0x010fe20000000806 */
[----:B------:R-:W-:Y:S02]  /*1a70*/  IMAD.MOV.U32 R10, RZ, RZ, 0x0 ;  /* 0x00000000ff0a7424 */ /* 0x000fe400078e00ff */
[----:B------:R-:W-:-:S03]  /*1a80*/  IMAD.MOV.U32 R11, RZ, RZ, 0x3fd80000 ;  /* 0x3fd80000ff0b7424 */ /* 0x000fc600078e00ff */
[----:B------:R-:W-:-:S08]  /*1a90*/  DFMA R8, R16, R16, R8 ;  /* 0x000000101008722b */ /* 0x000fd00000000008 */
[----:B------:R-:W-:-:S08]  /*1aa0*/  DFMA R8, R12, R12, R8 ;  /* 0x0000000c0c08722b */ /* 0x000fd00000000008 */
[----:B------:R-:W-:-:S06]  /*1ab0*/  DADD R36, R8, UR4 ;  /* 0x0000000408247e29 */ /* 0x000fcc0008000000 */
[----:B------:R-:W0:Y:S04]  /*1ac0*/  MUFU.RSQ64H R7, R37 ;  /* 0x0000002500077308 */ /* 0x000e280000001c00 */
[----:B------:R-:W-:-:S04]  /*1ad0*/  IADD3 R6, PT, PT, R37, -0x3500000, RZ ;  /* 0xfcb0000025067810 */ /* 0x000fc80007ffe0ff */
[----:B------:R-:W-:Y:S02]  /*1ae0*/  ISETP.GE.U32.AND P0, PT, R6, 0x7ca00000, PT ;  /* 0x7ca000000600780c */ /* 0x000fe40003f06070 */
[----:B0-----:R-:W-:-:S08]  /*1af0*/  DMUL R8, R6, R6 ;  /* 0x0000000606087228 */ /* 0x001fd00000000000 */
[----:B------:R-:W-:-:S08]  /*1b00*/  DFMA R8, R36, -R8, 1 ;  /* 0x3ff000002408742b */ /* 0x000fd00000000808 */
[----:B------:R-:W-:Y:S02]  /*1b10*/  DFMA R10, R8, R10, 0.5 ;  /* 0x3fe00000080a742b */ /* 0x000fe4000000000a */
[----:B------:R-:W-:-:S08]  /*1b20*/  DMUL R8, R6, R8 ;  /* 0x0000000806087228 */ /* 0x000fd00000000000 */
[----:B------:R-:W-:-:S08]  /*1b30*/  DFMA R26, R10, R8, R6 ;  /* 0x000000080a1a722b */ /* 0x000fd00000000006 */
[----:B------:R-:W-:Y:S02]  /*1b40*/  DMUL R24, R36, R26 ;  /* 0x0000001a24187228 */ /* 0x000fe40000000000 */
[----:B------:R-:W-:Y:S01]  /*1b50*/  IADD3 R9, PT, PT, R27, -0x100000, RZ ;  /* 0xfff000001b097810 */ /* 0x000fe20007ffe0ff */
[----:B------:R-:W-:-:S05]  /*1b60*/  IMAD.MOV.U32 R8, RZ, RZ, R26 ;  /* 0x000000ffff087224 */ /* 0x000fca00078e001a */
[----:B------:R-:W-:-:S08]  /*1b70*/  DFMA R34, R24, -R24, R36 ;  /* 0x800000181822722b */ /* 0x000fd00000000024 */
[----:B------:R-:W-:Y:S01]  /*1b80*/  DFMA R10, R34, R8, R24 ;  /* 0x00000008220a722b */ /* 0x000fe20000000018 */
[----:B------:R-:W-:Y:S10]  /*1b90*/  @!P0 BRA `(.L_x_30) ;  /* 0x00000000001c8947 */ /* 0x000ff40003800000 */
[----:B------:R-:W-:Y:S01]  /*1ba0*/  IMAD.MOV.U32 R8, RZ, RZ, R26 ;  /* 0x000000ffff087224 */ /* 0x000fe200078e001a */
[----:B------:R-:W-:Y:S01]  /*1bb0*/  MOV R10, R24 ;  /* 0x00000018000a7202 */ /* 0x000fe20000000f00 */
[----:B------:R-:W-:Y:S01]  /*1bc0*/  IMAD.MOV.U32 R11, RZ, RZ, R25 ;  /* 0x000000ffff0b7224 */ /* 0x000fe200078e0019 */
[----:B------:R-:W-:-:S07]  /*1bd0*/  MOV R38, 0x1bf0 ;  /* 0x00001bf000267802 */ /* 0x000fce0000000f00 */
[----:B-----5:R-:W-:Y:S05]  /*1be0*/  CALL.REL.NOINC `($__internal_1_$__cuda_sm20_dsqrt_rn_f64_mediumpath_v1) ;  /* 0x0000000400347944 */ /* 0x020fea0003c00000 */
[----:B------:R-:W-:Y:S01]  /*1bf0*/  MOV R10, R8 ;  /* 0x00000008000a7202 */ /* 0x000fe20000000f00 */
[----:B------:R-:W-:-:S07]  /*1c00*/  IMAD.MOV.U32 R11, RZ, RZ, R9 ;  /* 0x000000ffff0b7224 */ /* 0x000fce00078e0009 */
.L_x_30:
[----:B------:R-:W-:Y:S05]  /*1c10*/  BSYNC.RECONVERGENT B0 ;  /* 0x0000000000007941 */ /* 0x000fea0003800200 */
.L_x_29:
[----:B------:R-:W0:Y:S01]  /*1c20*/  MUFU.RCP64H R7, R11 ;  /* 0x0000000b00077308 */ /* 0x000e220000001800 */
[----:B------:R-:W-:Y:S01]  /*1c30*/  IADD3 R6, PT, PT, R11, 0x300402, RZ ;  /* 0x003004020b067810 */ /* 0x000fe20007ffe0ff */
[----:B------:R-:W-:Y:S03]  /*1c40*/  BSSY.RECONVERGENT B0, `(.L_x_31) ;  /* 0x000000c000007945 */ /* 0x000fe60003800200 */
[----:B------:R-:W-:Y:S02]  /*1c50*/  FSETP.GEU.AND P0, PT, |R6|, 5.8789094863358348022e-39, PT ;  /* 0x004004020600780b */ /* 0x000fe40003f0e200 */
[----:B0-----:R-:W-:-:S08]  /*1c60*/  DFMA R8, R6, -R10, 1 ;  /* 0x3ff000000608742b */ /* 0x001fd0000000080a */
[----:B------:R-:W-:-:S08]  /*1c70*/  DFMA R8, R8, R8, R8 ;  /* 0x000000080808722b */ /* 0x000fd00000000008 */
[----:B------:R-:W-:-:S08]  /*1c80*/  DFMA R8, R6, R8, R6 ;  /* 0x000000080608722b */ /* 0x000fd00000000006 */
[----:B------:R-:W-:-:S08]  /*1c90*/  DFMA R24, R8, -R10, 1 ;  /* 0x3ff000000818742b */ /* 0x000fd0000000080a */
[----:B------:R-:W-:Y:S01]  /*1ca0*/  DFMA R8, R8, R24, R8 ;  /* 0x000000180808722b */ /* 0x000fe20000000008 */
[----:B------:R-:W-:Y:S10]  /*1cb0*/  @P0 BRA `(.L_x_32) ;  /* 0x0000000000100947 */ /* 0x000ff40003800000 */
[----:B------:R-:W-:Y:S02]  /*1cc0*/  LOP3.LUT R8, R11, 0x7fffffff, RZ, 0xc0, !PT ;  /* 0x7fffffff0b087812 */ /* 0x000fe400078ec0ff */
[----:B------:R-:W-:-:S03]  /*1cd0*/  MOV R6, 0x1d00 ;  /* 0x00001d0000067802 */ /* 0x000fc60000000f00 */
[----:B------:R-:W-:-:S07]  /*1ce0*/  VIADD R8, R8, 0xfff00000 ;  /* 0xfff0000008087836 */ /* 0x000fce0000000000 */
[----:B-----5:R-:W-:Y:S05]  /*1cf0*/  CALL.REL.NOINC `($__internal_0_$__cuda_sm20_dblrcp_rn_slowpath_v3) ;  /* 0x0000000000447944 */ /* 0x020fea0003c00000 */
.L_x_32:
[----:B------:R-:W-:Y:S05]  /*1d00*/  BSYNC.RECONVERGENT B0 ;  /* 0x0000000000007941 */ /* 0x000fea0003800200 */
.L_x_31:
[-C--:B-----5:R-:W-:Y:S02]  /*1d10*/  DFMA R22, R16, R8.reuse, R22 ;  /* 0x000000081016722b */ /* 0x0a0fe40000000016 */
[-C--:B------:R-:W-:Y:S02]  /*1d20*/  DFMA R20, R14, R8.reuse, R20 ;  /* 0x000000080e14722b */ /* 0x080fe40000000014 */
[----:B------:R-:W-:-:S11]  /*1d30*/  DFMA R18, R12, R8, R18 ;  /* 0x000000080c12722b */ /* 0x000fd60000000012 */
.L_x_19:
[----:B------:R-:W0:Y:S01]  /*1d40*/  S2R R0, SR_CTAID.X ;  /* 0x0000000000007919 */ /* 0x000e220000002500 */
[----:B------:R-:W1:Y:S01]  /*1d50*/  LDC.64 R6, c[0x0][0x380] ;  /* 0x0000e000ff067b82 */ /* 0x000e620000000a00 */
[----:B------:R-:W2:Y:S01]  /*1d60*/  LDCU UR4, c[0x0][0x370] ;  /* 0x00006e00ff0477ac */ /* 0x000ea20008000800 */
[----:B------:R-:W-:-:S04]  /*1d70*/  IADD3 R3, PT, PT, R3, 0x1, RZ ;  /* 0x0000000103037810 */ /* 0x000fc80007ffe0ff */
[----:B--2---:R-:W-:Y:S01]  /*1d80*/  ISETP.NE.AND P0, PT, R3, UR4, PT ;  /* 0x0000000403007c0c */ /* 0x004fe2000bf05270 */
[----:B0-----:R-:W-:-:S04]  /*1d90*/  IMAD R35, R0, UR8, R5 ;  /* 0x0000000800237c24 */ /* 0x001fc8000f8e0205 */
[----:B-1----:R-:W-:-:S05]  /*1da0*/  IMAD.WIDE R6, R35, 0x48, R6 ;  /* 0x0000004823067825 */ /* 0x002fca00078e0206 */
[----:B-----5:R0:W-:Y:S04]  /*1db0*/  STG.E.64 desc[UR6][R6.64+0x30], R22 ;  /* 0x0000301606007986 */ /* 0x0201e8000c101b06 */
[----:B------:R0:W-:Y:S04]  /*1dc0*/  STG.E.64 desc[UR6][R6.64+0x38], R20 ;  /* 0x0000381406007986 */ /* 0x0001e8000c101b06 */
[----:B------:R0:W-:Y:S01]  /*1dd0*/  STG.E.64 desc[UR6][R6.64+0x40], R18 ;  /* 0x0000401206007986 */ /* 0x0001e2000c101b06 */
[----:B------:R-:W-:Y:S06]  /*1de0*/  BAR.SYNC.DEFER_BLOCKING 0x0 ;  /* 0x0000000000007b1d */ /* 0x000fec0000010000 */
[----:B------:R-:W-:Y:S05]  /*1df0*/  @P0 BRA `(.L_x_33) ;  /* 0xffffffe000ac0947 */ /* 0x000fea000383ffff */
[----:B------:R-:W-:Y:S05]  /*1e00*/  EXIT ;  /* 0x000000000000794d */ /* 0x000fea0003800000 */
        .weak           $__internal_0_$__cuda_sm20_dblrcp_rn_slowpath_v3
        .type           $__internal_0_$__cuda_sm20_dblrcp_rn_slowpath_v3,@function
        .size           $__internal_0_$__cuda_sm20_dblrcp_rn_slowpath_v3,($__internal_1_$__cuda_sm20_dsqrt_rn_f64_mediumpath_v1 - $__internal_0_$__cuda_sm20_dblrcp_rn_slowpath_v3)
$__internal_0_$__cuda_sm20_dblrcp_rn_slowpath_v3:
[----:B------:R-:W-:Y:S01]  /*1e10*/  IMAD.MOV.U32 R34, RZ, RZ, R10 ;  /* 0x000000ffff227224 */ /* 0x000fe200078e000a */
[----:B------:R-:W-:Y:S01]  /*1e20*/  MOV R35, R11 ;  /* 0x0000000b00237202 */ /* 0x000fe20000000f00 */
[----:B------:R-:W-:Y:S05]  /*1e30*/  BSSY.RECONVERGENT B1, `(.L_x_34) ;  /* 0x0000023000017945 */ /* 0x000fea0003800200 */
[----:B------:R-:W-:-:S14]  /*1e40*/  DSETP.GTU.AND P0, PT, |R34|, +INF , PT ;  /* 0x7ff000002200742a */ /* 0x000fdc0003f0c200 */
[----:B------:R-:W-:Y:S05]  /*1e50*/  @P0 BRA `(.L_x_35) ;  /* 0x0000000000780947 */ /* 0x000fea0003800000 */
[----:B------:R-:W-:-:S05]  /*1e60*/  LOP3.LUT R9, R11, 0x7fffffff, RZ, 0xc0, !PT ;  /* 0x7fffffff0b097812 */ /* 0x000fca00078ec0ff */
[----:B------:R-:W-:-:S05]  /*1e70*/  VIADD R10, R9, 0xffffffff ;  /* 0xffffffff090a7836 */ /* 0x000fca0000000000 */
[----:B------:R-:W-:-:S13]  /*1e80*/  ISETP.GE.U32.AND P0, PT, R10, 0x7fefffff, PT ;  /* 0x7fefffff0a00780c */ /* 0x000fda0003f06070 */
[----:B------:R-:W-:Y:S02]  /*1e90*/  @P0 LOP3.LUT R11, R35, 0x7ff00000, RZ, 0x3c, !PT ;  /* 0x7ff00000230b0812 */ /* 0x000fe400078e3cff */
[----:B------:R-:W-:Y:S01]  /*1ea0*/  @P0 MOV R10, RZ ;  /* 0x000000ff000a0202 */ /* 0x000fe20000000f00 */
[----:B------:R-:W-:Y:S06]  /*1eb0*/  @P0 BRA `(.L_x_36) ;  /* 0x0000000000680947 */ /* 0x000fec0003800000 */
[----:B------:R-:W-:-:S13]  /*1ec0*/  ISETP.GE.U32.AND P0, PT, R9, 0x1000001, PT ;  /* 0x010000010900780c */ /* 0x000fda0003f06070 */
[----:B------:R-:W-:Y:S05]  /*1ed0*/  @!P0 BRA `(.L_x_37) ;  /* 0x0000000000348947 */ /* 0x000fea0003800000 */
[----:B------:R-:W-:Y:S01]  /*1ee0*/  VIADD R11, R35, 0xc0200000 ;  /* 0xc0200000230b7836 */ /* 0x000fe20000000000 */
[----:B------:R-:W-:-:S03]  /*1ef0*/  MOV R10, R34 ;  /* 0x00000022000a7202 */ /* 0x000fc60000000f00 */
[----:B------:R-:W0:Y:S03]  /*1f00*/  MUFU.RCP64H R9, R11 ;  /* 0x0000000b00097308 */ /* 0x000e260000001800 */
[----:B0-----:R-:W-:-:S08]  /*1f10*/  DFMA R36, -R10, R8, 1 ;  /* 0x3ff000000a24742b */ /* 0x001fd00000000108 */
[----:B------:R-:W-:-:S08]  /*1f20*/  DFMA R36, R36, R36, R36 ;  /* 0x000000242424722b */ /* 0x000fd00000000024 */
[----:B------:R-:W-:-:S08]  /*1f30*/  DFMA R36, R8, R36, R8 ;  /* 0x000000240824722b */ /* 0x000fd00000000008 */
[----:B------:R-:W-:-:S08]  /*1f40*/  DFMA R8, -R10, R36, 1 ;  /* 0x3ff000000a08742b */ /* 0x000fd00000000124 */
[----:B------:R-:W-:-:S08]  /*1f50*/  DFMA R8, R36, R8, R36 ;  /* 0x000000082408722b */ /* 0x000fd00000000024 */
[----:B------:R-:W-:-:S08]  /*1f60*/  DMUL R8, R8, 2.2250738585072013831e-308 ;  /* 0x0010000008087828 */ /* 0x000fd00000000000 */
[----:B------:R-:W-:-:S08]  /*1f70*/  DFMA R34, -R34, R8, 1 ;  /* 0x3ff000002222742b */ /* 0x000fd00000000108 */
[----:B------:R-:W-:-:S08]  /*1f80*/  DFMA R34, R34, R34, R34 ;  /* 0x000000222222722b */ /* 0x000fd00000000022 */
[----:B------:R-:W-:Y:S01]  /*1f90*/  DFMA R10, R8, R34, R8 ;  /* 0x00000022080a722b */ /* 0x000fe20000000008 */
[----:B------:R-:W-:Y:S10]  /*1fa0*/  BRA `(.L_x_36) ;  /* 0x00000000002c7947 */ /* 0x000ff40003800000 */
.L_x_37:
[----:B------:R-:W-:-:S06]  /*1fb0*/  DMUL R34, R34, 8.11296384146066816958e+31 ;  /* 0x4690000022227828 */ /* 0x000fcc0000000000 */
[----:B------:R-:W0:Y:S02]  /*1fc0*/  MUFU.RCP64H R9, R35 ;  /* 0x0000002300097308 */ /* 0x000e240000001800 */
[----:B0-----:R-:W-:-:S08]  /*1fd0*/  DFMA R10, -R34, R8, 1 ;  /* 0x3ff00000220a742b */ /* 0x001fd00000000108 */
[----:B------:R-:W-:-:S08]  /*1fe0*/  DFMA R10, R10, R10, R10 ;  /* 0x0000000a0a0a722b */ /* 0x000fd0000000000a */
[----:B------:R-:W-:-:S08]  /*1ff0*/  DFMA R10, R8, R10, R8 ;  /* 0x0000000a080a722b */ /* 0x000fd00000000008 */
[----:B------:R-:W-:-:S08]  /*2000*/  DFMA R8, -R34, R10, 1 ;  /* 0x3ff000002208742b */ /* 0x000fd0000000010a */
[----:B------:R-:W-:-:S08]  /*2010*/  DFMA R8, R10, R8, R10 ;  /* 0x000000080a08722b */ /* 0x000fd0000000000a */
[----:B------:R-:W-:Y:S01]  /*2020*/  DMUL R10, R8, 8.11296384146066816958e+31 ;  /* 0x46900000080a7828 */ /* 0x000fe20000000000 */
[----:B------:R-:W-:Y:S10]  /*2030*/  BRA `(.L_x_36) ;  /* 0x0000000000087947 */ /* 0x000ff40003800000 */
.L_x_35:
[----:B------:R-:W-:Y:S01]  /*2040*/  LOP3.LUT R11, R35, 0x80000, RZ, 0xfc, !PT ;  /* 0x00080000230b7812 */ /* 0x000fe200078efcff */
[----:B------:R-:W-:-:S07]  /*2050*/  IMAD.MOV.U32 R10, RZ, RZ, R34 ;  /* 0x000000ffff0a7224 */ /* 0x000fce00078e0022 */
.L_x_36:
[----:B------:R-:W-:Y:S05]  /*2060*/  BSYNC.RECONVERGENT B1 ;  /* 0x0000000000017941 */ /* 0x000fea0003800200 */
.L_x_34:
[----:B------:R-:W-:Y:S01]  /*2070*/  MOV R8, R10 ;  /* 0x0000000a00087202 */ /* 0x000fe20000000f00 */
[----:B------:R-:W-:Y:S01]  /*2080*/  IMAD.MOV.U32 R9, RZ, RZ, R11 ;  /* 0x000000ffff097224 */ /* 0x000fe200078e000b */
[----:B------:R-:W-:Y:S01]  /*2090*/  MOV R10, R6 ;  /* 0x00000006000a7202 */ /* 0x000fe20000000f00 */
[----:B------:R-:W-:-:S04]  /*20a0*/  IMAD.MOV.U32 R11, RZ, RZ, 0x0 ;  /* 0x00000000ff0b7424 */ /* 0x000fc800078e00ff */
[----:B------:R-:W-:Y:S05]  /*20b0*/  RET.REL.NODEC R10 `(_Z24particleParticleForces_kP10stParticled) ;  /* 0xffffffdc0ad07950 */ /* 0x000fea0003c3ffff */
        .weak           $__internal_1_$__cuda_sm20_dsqrt_rn_f64_mediumpath_v1
        .type           $__internal_1_$__cuda_sm20_dsqrt_rn_f64_mediumpath_v1,@function
        .size           $__internal_1_$__cuda_sm20_dsqrt_rn_f64_mediumpath_v1,(.L_x_44 - $__internal_1_$__cuda_sm20_dsqrt_rn_f64_mediumpath_v1)
$__internal_1_$__cuda_sm20_dsqrt_rn_f64_mediumpath_v1:
[----:B------:R-:W-:Y:S01]  /*20c0*/  ISETP.GE.U32.AND P0, PT, R6, -0x3400000, PT ;  /* 0xfcc000000600780c */ /* 0x000fe20003f06070 */
[----:B------:R-:W-:-:S12]  /*20d0*/  BSSY.RECONVERGENT B1, `(.L_x_38) ;  /* 0x0000023000017945 */ /* 0x000fd80003800200 */
[----:B------:R-:W-:Y:S05]  /*20e0*/  @!P0 BRA `(.L_x_39) ;  /* 0x0000000000208947 */ /* 0x000fea0003800000 */
[----:B------:R-:W-:-:S10]  /*20f0*/  DFMA.RM R10, R34, R8, R10 ;  /* 0x00000008220a722b */ /* 0x000fd4000000400a */
[----:B------:R-:W-:-:S04]  /*2100*/  IADD3 R8, P0, PT, R10, 0x1, RZ ;  /* 0x000000010a087810 */ /* 0x000fc80007f1e0ff */
[----:B------:R-:W-:-:S06]  /*2110*/  IADD3.X R9, PT, PT, RZ, R11, RZ, P0, !PT ;  /* 0x0000000bff097210 */ /* 0x000fcc00007fe4ff */
[----:B------:R-:W-:-:S08]  /*2120*/  DFMA.RP R36, -R10, R8, R36 ;  /* 0x000000080a24722b */ /* 0x000fd00000008124 */
[----:B------:R-:W-:-:S06]  /*2130*/  DSETP.GT.AND P0, PT, R36, RZ, PT ;  /* 0x000000ff2400722a */ /* 0x000fcc0003f04000 */
[----:B------:R-:W-:Y:S02]  /*2140*/  FSEL R8, R8, R10, P0 ;  /* 0x0000000a08087208 */ /* 0x000fe40000000000 */
[----:B------:R-:W-:Y:S01]  /*2150*/  FSEL R9, R9, R11, P0 ;  /* 0x0000000b09097208 */ /* 0x000fe20000000000 */
[----:B------:R-:W-:Y:S06]  /*2160*/  BRA `(.L_x_40) ;  /* 0x0000000000647947 */ /* 0x000fec0003800000 */
.L_x_39:
[----:B------:R-:W-:-:S14]  /*2170*/  DSETP.NE.AND P0, PT, R36, RZ, PT ;  /* 0x000000ff2400722a */ /* 0x000fdc0003f05000 */
[----:B------:R-:W-:Y:S05]  /*2180*/  @!P0 BRA `(.L_x_41) ;  /* 0x0000000000588947 */ /* 0x000fea0003800000 */
[----:B------:R-:W-:-:S13]  /*2190*/  ISETP.GE.AND P0, PT, R37, RZ, PT ;  /* 0x000000ff2500720c */ /* 0x000fda0003f06270 */
[----:B------:R-:W-:Y:S01]  /*21a0*/  @!P0 IMAD.MOV.U32 R8, RZ, RZ, 0x0 ;  /* 0x00000000ff088424 */ /* 0x000fe200078e00ff */
[----:B------:R-:W-:Y:S01]  /*21b0*/  @!P0 MOV R9, 0xfff80000 ;  /* 0xfff8000000098802 */ /* 0x000fe20000000f00 */
[----:B------:R-:W-:Y:S06]  /*21c0*/  @!P0 BRA `(.L_x_40) ;  /* 0x00000000004c8947 */ /* 0x000fec0003800000 */
[----:B------:R-:W-:-:S13]  /*21d0*/  ISETP.GT.AND P0, PT, R37, 0x7fefffff, PT ;  /* 0x7fefffff2500780c */ /* 0x000fda0003f04270 */
[----:B------:R-:W-:Y:S05]  /*21e0*/  @P0 BRA `(.L_x_41) ;  /* 0x0000000000400947 */ /* 0x000fea0003800000 */
[----:B------:R-:W-:Y:S01]  /*21f0*/  DMUL R36, R36, 8.11296384146066816958e+31 ;  /* 0x4690000024247828 */ /* 0x000fe20000000000 */
[----:B------:R-:W-:Y:S01]  /*2200*/  IMAD.MOV.U32 R34, RZ, RZ, RZ ;  /* 0x000000ffff227224 */ /* 0x000fe200078e00ff */
[----:B------:R-:W-:Y:S01]  /*2210*/  MOV R8, 0x0 ;  /* 0x0000000000087802 */ /* 0x000fe20000000f00 */
[----:B------:R-:W-:-:S03]  /*2220*/  IMAD.MOV.U32 R9, RZ, RZ, 0x3fd80000 ;  /* 0x3fd80000ff097424 */ /* 0x000fc600078e00ff */
[----:B------:R-:W0:Y:S02]  /*2230*/  MUFU.RSQ64H R35, R37 ;  /* 0x0000002500237308 */ /* 0x000e240000001c00 */
[----:B0-----:R-:W-:-:S08]  /*2240*/  DMUL R10, R34, R34 ;  /* 0x00000022220a7228 */ /* 0x001fd00000000000 */
[----:B------:R-:W-:-:S08]  /*2250*/  DFMA R10, R36, -R10, 1 ;  /* 0x3ff00000240a742b */ /* 0x000fd0000000080a */
[----:B------:R-:W-:Y:S02]  /*2260*/  DFMA R8, R10, R8, 0.5 ;  /* 0x3fe000000a08742b */ /* 0x000fe40000000008 */
[----:B------:R-:W-:-:S08]  /*2270*/  DMUL R10, R34, R10 ;  /* 0x0000000a220a7228 */ /* 0x000fd00000000000 */
[----:B------:R-:W-:-:S08]  /*2280*/  DFMA R10, R8, R10, R34 ;  /* 0x0000000a080a722b */ /* 0x000fd00000000022 */
[----:B------:R-:W-:Y:S02]  /*2290*/  DMUL R8, R36, R10 ;  /* 0x0000000a24087228 */ /* 0x000fe40000000000 */
[----:B------:R-:W-:-:S06]  /*22a0*/  IADD3 R11, PT, PT, R11, -0x100000, RZ ;  /* 0xfff000000b0b7810 */ /* 0x000fcc0007ffe0ff */
[----:B------:R-:W-:-:S08]  /*22b0*/  DFMA R34, R8, -R8, R36 ;  /* 0x800000080822722b */ /* 0x000fd00000000024 */
[----:B------:R-:W-:-:S10]  /*22c0*/  DFMA R8, R10, R34, R8 ;  /* 0x000000220a08722b */ /* 0x000fd40000000008 */
[----:B------:R-:W-:Y:S01]  /*22d0*/  VIADD R9, R9, 0xfcb00000 ;  /* 0xfcb0000009097836 */ /* 0x000fe20000000000 */
[----:B------:R-:W-:Y:S06]  /*22e0*/  BRA `(.L_x_40) ;  /* 0x0000000000047947 */ /* 0x000fec0003800000 */
.L_x_41:
[----:B------:R-:W-:-:S11]  /*22f0*/  DADD R8, R36, R36 ;  /* 0x0000000024087229 */ /* 0x000fd60000000024 */
.L_x_40:
[----:B------:R-:W-:Y:S05]  /*2300*/  BSYNC.RECONVERGENT B1 ;  /* 0x0000000000017941 */ /* 0x000fea0003800200 */
.L_x_38:
[----:B------:R-:W-:-:S04]  /*2310*/  MOV R39, 0x0 ;  /* 0x0000000000277802 */ /* 0x000fc80000000f00 */
[----:B------:R-:W-:Y:S05]  /*2320*/  RET.REL.NODEC R38 `(_Z24particleParticleForces_kP10stParticled) ;  /* 0xffffffdc26347950 */ /* 0x000fea0003c3ffff */
.L_x_42:
        /* <DEDUP_REMOVED lines=13> */
.L_x_44:


//--------------------- .nv.shared._Z34particleParticleVelocityPosition_kP10stParticled --------------------------
	.section	.nv.shared._Z34particleParticleVelocityPosition_kP10stParticled,"aw",@nobits
	.sectionflags	@""
	.align	16
	.zero		1024


//--------------------- .nv.shared.reserved.0     --------------------------
	.section	.nv.shared.reserved.0,"aw",@nobits
	.weak		__nv_reservedSMEM_offset_0_alias
	.size		__nv_reservedSMEM_offset_0_alias, 0, 64
	.other		__nv_reservedSMEM_offset_0_alias,@"STO_CUDA_RESERVED_SHARED STV_DEFAULT"
__nv_reservedSMEM_offset_0_alias:
	.zero		0
	.zero		64


//--------------------- .nv.shared._Z24particleParticleForces_kP10stParticled --------------------------
	.section	.nv.shared._Z24particleParticleForces_kP10stParticled,"aw",@nobits
	.sectionflags	@""
	.align	16
	.zero		1024


//--------------------- .nv.constant0._Z34particleParticleVelocityPosition_kP10stParticled --------------------------
	.section	.nv.constant0._Z34particleParticleVelocityPosition_kP10stParticled,"a",@progbits
	.sectionflags	@""
	.align	4
.nv.constant0._Z34particleParticleVelocityPosition_kP10stParticled:
	.zero		912


//--------------------- .nv.constant0._Z24particleParticleForces_kP10stParticled --------------------------
	.section	.nv.constant0._Z24particleParticleForces_kP10stParticled,"a",@progbits
	.sectionflags	@""
	.align	4
.nv.constant0._Z24particleParticleForces_kP10stParticled:
	.zero		912


//--------------------- SYMBOLS --------------------------

	.type		.nv.reservedSmem.offset0,@object
	.size		.nv.reservedSmem.offset0,0x4
	.type		.nv.reservedSmem.cap,@object
	.size		.nv.reservedSmem.cap,0x4
